	.target	sm_90a

	.elftype	@"ET_EXEC"


//--------------------- .note.nv.tkinfo           --------------------------
	.section	.note.nv.tkinfo,"",@"SHT_NOTE"
	.sectionflags	@"SHF_NOTE_NV_TKINFO"
	.tkinfo
        /*0018*/ 	.word	0x00000002
        /*0030*/ 	.string	""
        /*0030*/ 	.string	"ptxas"
        /*0030*/ 	.string	"Cuda compilation tools, release 13.0, V13.0.88"
        /*0030*/ 	.string	"Build cuda_13.0.r13.0/compiler.36424714_0"
        /*0030*/ 	.string	"-arch sm_90a -m 64 "



//--------------------- .note.nv.cuinfo           --------------------------
	.section	.note.nv.cuinfo,"",@"SHT_NOTE"
	.sectionflags	@"SHF_NOTE_NV_CUINFO"
        /*0018*/ 	.short	0x0002
        /*001a*/ 	.short	0x005a
        /*001c*/ 	.short	0x0082
	.zero		2


//--------------------- .nv.info                  --------------------------
	.section	.nv.info,"",@"SHT_CUDA_INFO"
	.align	4


	//----- nvinfo : EIATTR_REGCOUNT
	.align		4
        /*0000*/ 	.byte	0x04, 0x2f
        /*0002*/ 	.short	(.L_15 - .L_14)
	.align		4
.L_14:
        /*0004*/ 	.word	index@(_ZN7cutlass13device_kernelINS_4gemm6kernel13GemmUniversalIN4cute5tupleIJiiiiEEENS1_10collective13CollectiveMmaINS1_34MainloopSm90TmaGmmaWarpSpecializedILi5ENS5_IJNS4_1CILi1EEESB_SB_EEENS1_35KernelTmaWarpSpecializedCooperativeEEENS5_IJNSA_ILi128EEESF_NSA_ILi64EEEEEEaNS5_IJlSB_lEEEaSI_NS4_8TiledMMAINS4_8MMA_AtomIJNS4_4SM904GMMA27MMA_64x128x32_S32S8S8_SS_TNEEEENS4_6LayoutINS5_IJNSA_ILi2EEESB_SB_EEENS5_IJSB_NSA_ILi0EEESS_EEEEENS5_IJNS4_10UnderscoreESV_SV_EEEEENS4_13SM90_TMA_LOADENS4_14ComposedLayoutINS4_7SwizzleILi2ELi4ELi3EEENS4_18smem_ptr_flag_bitsILi8EEENSP_INS5_IJNSA_ILi8EEESG_EEENS5_IJSG_SB_EEEEEEEvNS4_8identityESY_S18_vS19_EENS_8epilogue10collective6detail29Sm90TmaWarpSpecializedAdapterINS1C_15DefaultEpilogueIaSI_SI_NS1B_6thread17LinearCombinationIaLi1EiiLNS1G_9ScaleType4KindE0ELNS_15FloatRoundStyleE2EaEENS1_15EpilogueDefaultEEEEEvvEEEEvNT_6ParamsE)
        /*0008*/ 	.word	0x000000a8


	//----- nvinfo : EIATTR_FRAME_SIZE
	.align		4
.L_15:
        /*000c*/ 	.byte	0x04, 0x11
        /*000e*/ 	.short	(.L_17 - .L_16)
	.align		4
.L_16:
        /*0010*/ 	.word	index@(_ZN7cutlass13device_kernelINS_4gemm6kernel13GemmUniversalIN4cute5tupleIJiiiiEEENS1_10collective13CollectiveMmaINS1_34MainloopSm90TmaGmmaWarpSpecializedILi5ENS5_IJNS4_1CILi1EEESB_SB_EEENS1_35KernelTmaWarpSpecializedCooperativeEEENS5_IJNSA_ILi128EEESF_NSA_ILi64EEEEEEaNS5_IJlSB_lEEEaSI_NS4_8TiledMMAINS4_8MMA_AtomIJNS4_4SM904GMMA27MMA_64x128x32_S32S8S8_SS_TNEEEENS4_6LayoutINS5_IJNSA_ILi2EEESB_SB_EEENS5_IJSB_NSA_ILi0EEESS_EEEEENS5_IJNS4_10UnderscoreESV_SV_EEEEENS4_13SM90_TMA_LOADENS4_14ComposedLayoutINS4_7SwizzleILi2ELi4ELi3EEENS4_18smem_ptr_flag_bitsILi8EEENSP_INS5_IJNSA_ILi8EEESG_EEENS5_IJSG_SB_EEEEEEEvNS4_8identityESY_S18_vS19_EENS_8epilogue10collective6detail29Sm90TmaWarpSpecializedAdapterINS1C_15DefaultEpilogueIaSI_SI_NS1B_6thread17LinearCombinationIaLi1EiiLNS1G_9ScaleType4KindE0ELNS_15FloatRoundStyleE2EaEENS1_15EpilogueDefaultEEEEEvvEEEEvNT_6ParamsE)
        /*0014*/ 	.word	0x00000000


	//----- nvinfo : EIATTR_MIN_STACK_SIZE
	.align		4
.L_17:
        /*0018*/ 	.byte	0x04, 0x12
        /*001a*/ 	.short	(.L_19 - .L_18)
	.align		4
.L_18:
        /*001c*/ 	.word	index@(_ZN7cutlass13device_kernelINS_4gemm6kernel13GemmUniversalIN4cute5tupleIJiiiiEEENS1_10collective13CollectiveMmaINS1_34MainloopSm90TmaGmmaWarpSpecializedILi5ENS5_IJNS4_1CILi1EEESB_SB_EEENS1_35KernelTmaWarpSpecializedCooperativeEEENS5_IJNSA_ILi128EEESF_NSA_ILi64EEEEEEaNS5_IJlSB_lEEEaSI_NS4_8TiledMMAINS4_8MMA_AtomIJNS4_4SM904GMMA27MMA_64x128x32_S32S8S8_SS_TNEEEENS4_6LayoutINS5_IJNSA_ILi2EEESB_SB_EEENS5_IJSB_NSA_ILi0EEESS_EEEEENS5_IJNS4_10UnderscoreESV_SV_EEEEENS4_13SM90_TMA_LOADENS4_14ComposedLayoutINS4_7SwizzleILi2ELi4ELi3EEENS4_18smem_ptr_flag_bitsILi8EEENSP_INS5_IJNSA_ILi8EEESG_EEENS5_IJSG_SB_EEEEEEEvNS4_8identityESY_S18_vS19_EENS_8epilogue10collective6detail29Sm90TmaWarpSpecializedAdapterINS1C_15DefaultEpilogueIaSI_SI_NS1B_6thread17LinearCombinationIaLi1EiiLNS1G_9ScaleType4KindE0ELNS_15FloatRoundStyleE2EaEENS1_15EpilogueDefaultEEEEEvvEEEEvNT_6ParamsE)
        /*0020*/ 	.word	0x00000000
.L_19:


//--------------------- .nv.compat                --------------------------
	.section	.nv.compat,"",@"SHT_CUDA_COMPAT_INFO"
	.align	4
        /*0000*/ 	.byte	0x02, 0x09, 0x01, 0x00, 0x02, 0x02, 0x04, 0x00, 0x02, 0x05, 0x05, 0x00, 0x03, 0x07, 0x01, 0x01
        /*0010*/ 	.byte	0x02, 0x03, 0x01, 0x00, 0x02, 0x06, 0x01, 0x00, 0x04, 0x0b, 0x08, 0x00, 0x00, 0x00, 0x00, 0x00
        /*0020*/ 	.byte	0x00, 0x00, 0x00, 0x00


//--------------------- .nv.info._ZN7cutlass13device_kernelINS_4gemm6kernel13GemmUniversalIN4cute5tupleIJiiiiEEENS1_10collective13CollectiveMmaINS1_34MainloopSm90TmaGmmaWarpSpecializedILi5ENS5_IJNS4_1CILi1EEESB_SB_EEENS1_35KernelTmaWarpSpecializedCooperativeEEENS5_IJNSA_ILi128EEESF_NSA_ILi64EEEEEEaNS5_IJlSB_lEEEaSI_NS4_8TiledMMAINS4_8MMA_AtomIJNS4_4SM904GMMA27MMA_64x128x32_S32S8S8_SS_TNEEEENS4_6LayoutINS5_IJNSA_ILi2EEESB_SB_EEENS5_IJSB_NSA_ILi0EEESS_EEEEENS5_IJNS4_10UnderscoreESV_SV_EEEEENS4_13SM90_TMA_LOADENS4_14ComposedLayoutINS4_7SwizzleILi2ELi4ELi3EEENS4_18smem_ptr_flag_bitsILi8EEENSP_INS5_IJNSA_ILi8EEESG_EEENS5_IJSG_SB_EEEEEEEvNS4_8identityESY_S18_vS19_EENS_8epilogue10collective6detail29Sm90TmaWarpSpecializedAdapterINS1C_15DefaultEpilogueIaSI_SI_NS1B_6thread17LinearCombinationIaLi1EiiLNS1G_9ScaleType4KindE0ELNS_15FloatRoundStyleE2EaEENS1_15EpilogueDefaultEEEEEvvEEEEvNT_6ParamsE --------------------------
	.section	.nv.info._ZN7cutlass13device_kernelINS_4gemm6kernel13GemmUniversalIN4cute5tupleIJiiiiEEENS1_10collective13CollectiveMmaINS1_34MainloopSm90TmaGmmaWarpSpecializedILi5ENS5_IJNS4_1CILi1EEESB_SB_EEENS1_35KernelTmaWarpSpecializedCooperativeEEENS5_IJNSA_ILi128EEESF_NSA_ILi64EEEEEEaNS5_IJlSB_lEEEaSI_NS4_8TiledMMAINS4_8MMA_AtomIJNS4_4SM904GMMA27MMA_64x128x32_S32S8S8_SS_TNEEEENS4_6LayoutINS5_IJNSA_ILi2EEESB_SB_EEENS5_IJSB_NSA_ILi0EEESS_EEEEENS5_IJNS4_10UnderscoreESV_SV_EEEEENS4_13SM90_TMA_LOADENS4_14ComposedLayoutINS4_7SwizzleILi2ELi4ELi3EEENS4_18smem_ptr_flag_bitsILi8EEENSP_INS5_IJNSA_ILi8EEESG_EEENS5_IJSG_SB_EEEEEEEvNS4_8identityESY_S18_vS19_EENS_8epilogue10collective6detail29Sm90TmaWarpSpecializedAdapterINS1C_15DefaultEpilogueIaSI_SI_NS1B_6thread17LinearCombinationIaLi1EiiLNS1G_9ScaleType4KindE0ELNS_15FloatRoundStyleE2EaEENS1_15EpilogueDefaultEEEEEvvEEEEvNT_6ParamsE,"",@"SHT_CUDA_INFO"
	.sectionflags	@""
	.align	4


	//----- nvinfo : EIATTR_CUDA_API_VERSION
	.align		4
        /*0000*/ 	.byte	0x04, 0x37
        /*0002*/ 	.short	(.L_21 - .L_20)
.L_20:
        /*0004*/ 	.word	0x00000082


	//----- nvinfo : EIATTR_KPARAM_INFO
	.align		4
.L_21:
        /*0008*/ 	.byte	0x04, 0x17
        /*000a*/ 	.short	(.L_23 - .L_22)
.L_22:
        /*000c*/ 	.word	0x00000000
        /*0010*/ 	.short	0x0000
        /*0012*/ 	.short	0x0070
        /*0014*/ 	.byte	0x00, 0xf0, 0x01, 0x10


	//----- nvinfo : EIATTR_SPARSE_MMA_MASK
	.align		4
.L_23:
        /*0018*/ 	.byte	0x03, 0x50
        /*001a*/ 	.short	0x0000


	//----- nvinfo : EIATTR_MAXREG_COUNT
	.align		4
        /*001c*/ 	.byte	0x03, 0x1b
        /*001e*/ 	.short	0x00a8


	//----- nvinfo : EIATTR_NUM_BARRIERS
	.align		4
        /*0020*/ 	.byte	0x02, 0x4c
        /*0022*/ 	.byte	0x01
	.zero		1


	//----- nvinfo : EIATTR_EXTERNS
	.align		4
        /*0024*/ 	.byte	0x04, 0x0f
        /*0026*/ 	.short	(.L_25 - .L_24)


	//   ....[0]....
	.align		4
.L_24:
        /*0028*/ 	.word	index@(__assertfail)


	//----- nvinfo : EIATTR_MERCURY_ISA_VERSION
	.align		4
.L_25:
        /*002c*/ 	.byte	0x03, 0x5f
        /*002e*/ 	.short	0x0101


	//----- nvinfo : EIATTR_INT_WARP_WIDE_INSTR_OFFSETS
	.align		4
        /*0030*/ 	.byte	0x04, 0x31
        /*0032*/ 	.short	(.L_27 - .L_26)


	//   ....[0]....
.L_26:
        /*0034*/ 	.word	0x000003d0


	//   ....[1]....
        /*0038*/ 	.word	0x00000400


	//   ....[2]....
        /*003c*/ 	.word	0x000004e0


	//----- nvinfo : EIATTR_COOP_GROUP_MASK_REGIDS
	.align		4
.L_27:
        /*0040*/ 	.byte	0x04, 0x29
        /*0042*/ 	.short	(.L_29 - .L_28)


	//   ....[0]....
.L_28:
        /*0044*/ 	.word	0xffffffff


	//   ....[1]....
        /*0048*/ 	.word	0xffffffff


	//   ....[2]....
        /*004c*/ 	.word	0xffffffff


	//   ....[3]....
        /*0050*/ 	.word	0xffffffff


	//   ....[4]....
        /*0054*/ 	.word	0xffffffff


	//----- nvinfo : EIATTR_COOP_GROUP_INSTR_OFFSETS
	.align		4
.L_29:
        /*0058*/ 	.byte	0x04, 0x28
        /*005a*/ 	.short	(.L_31 - .L_30)


	//   ....[0]....
.L_30:
        /*005c*/ 	.word	0x00000060


	//   ....[1]....
        /*0060*/ 	.word	0x00000070


	//   ....[2]....
        /*0064*/ 	.word	0x00000130


	//   ....[3]....
        /*0068*/ 	.word	0x000002e0


	//   ....[4]....
        /*006c*/ 	.word	0x00000f80


	//----- nvinfo : EIATTR_REG_RECONFIG
	.align		4
.L_31:
        /*0070*/ 	.byte	0x01, 0x54
	.zero		2


	//----- nvinfo : EIATTR_SYSCALL_OFFSETS
	.align		4
        /*0074*/ 	.byte	0x04, 0x46
        /*0076*/ 	.short	(.L_33 - .L_32)


	//   ....[0]....
.L_32:
        /*0078*/ 	.word	0x00001140


	//----- nvinfo : EIATTR_MBARRIER_INSTR_OFFSETS
	.align		4
.L_33:
        /*007c*/ 	.byte	0x04, 0x39
        /*007e*/ 	.short	(.L_35 - .L_34)


	//   ....[0]....
.L_34:
        /*0080*/ 	.word	0x00000230
        /*0084*/ 	.word	0x000000ff
        /*0088*/ 	.word	0x00000000
        /*008c*/ 	.short	0x0100
        /*008e*/ 	.byte	0x08
	.zero		1


	//   ....[1]....
        /*0090*/ 	.word	0x00000240
        /*0094*/ 	.word	0x000000ff
        /*0098*/ 	.word	0x00000028
        /*009c*/ 	.short	0x0100
        /*009e*/ 	.byte	0x08
	.zero		1


	//   ....[2]....
        /*00a0*/ 	.word	0x00000250
        /*00a4*/ 	.word	0x000000ff
        /*00a8*/ 	.word	0x00000008
        /*00ac*/ 	.short	0x0100
        /*00ae*/ 	.byte	0x08
	.zero		1


	//   ....[3]....
        /*00b0*/ 	.word	0x00000260
        /*00b4*/ 	.word	0x000000ff
        /*00b8*/ 	.word	0x00000030
        /*00bc*/ 	.short	0x0100
        /*00be*/ 	.byte	0x08
	.zero		1


	//   ....[4]....
        /*00c0*/ 	.word	0x00000270
        /*00c4*/ 	.word	0x000000ff
        /*00c8*/ 	.word	0x00000010
        /*00cc*/ 	.short	0x0100
        /*00ce*/ 	.byte	0x08
	.zero		1


	//   ....[5]....
        /*00d0*/ 	.word	0x00000280
        /*00d4*/ 	.word	0x000000ff
        /*00d8*/ 	.word	0x00000038
        /*00dc*/ 	.short	0x0100
        /*00de*/ 	.byte	0x08
	.zero		1


	//   ....[6]....
        /*00e0*/ 	.word	0x00000290
        /*00e4*/ 	.word	0x000000ff
        /*00e8*/ 	.word	0x00000018
        /*00ec*/ 	.short	0x0100
        /*00ee*/ 	.byte	0x08
	.zero		1


	//   ....[7]....
        /*00f0*/ 	.word	0x000002a0
        /*00f4*/ 	.word	0x000000ff
        /*00f8*/ 	.word	0x00000040
        /*00fc*/ 	.short	0x0100
        /*00fe*/ 	.byte	0x08
	.zero		1


	//   ....[8]....
        /*0100*/ 	.word	0x000002b0
        /*0104*/ 	.word	0x000000ff
        /*0108*/ 	.word	0x00000020
        /*010c*/ 	.short	0x0100
        /*010e*/ 	.byte	0x08
	.zero		1


	//   ....[9]....
        /*0110*/ 	.word	0x000002c0
        /*0114*/ 	.word	0x000000ff
        /*0118*/ 	.word	0x00000048
        /*011c*/ 	.short	0x0100
        /*011e*/ 	.byte	0x08
	.zero		1


	//   ....[10]....
        /*0120*/ 	.word	0x00000550
        /*0124*/ 	.word	0x000000ff
        /*0128*/ 	.word	0x00000060
        /*012c*/ 	.short	0x0100
        /*012e*/ 	.byte	0x06
	.zero		1


	//   ....[11]....
        /*0130*/ 	.word	0x000005b0
        /*0134*/ 	.word	0x000000ff
        /*0138*/ 	.word	0x00000068
        /*013c*/ 	.short	0x0100
        /*013e*/ 	.byte	0x06
	.zero		1


	//   ....[12]....
        /*0140*/ 	.word	0x00001210
        /*0144*/ 	.word	0x00000003
        /*0148*/ 	.word	0x00000000
        /*014c*/ 	.short	0x010a
        /*014e*/ 	.byte	0x3f
	.zero		1


	//   ....[13]....
        /*0150*/ 	.word	0x00001250
        /*0154*/ 	.word	0x00000003
        /*0158*/ 	.word	0x00000000
        /*015c*/ 	.short	0x010a
        /*015e*/ 	.byte	0x3f
	.zero		1


	//   ....[14]....
        /*0160*/ 	.word	0x00001520
        /*0164*/ 	.word	0x00000005
        /*0168*/ 	.word	0x00000000
        /*016c*/ 	.short	0x010a
        /*016e*/ 	.byte	0x3f
	.zero		1


	//   ....[15]....
        /*0170*/ 	.word	0x00001560
        /*0174*/ 	.word	0x00000005
        /*0178*/ 	.word	0x00000000
        /*017c*/ 	.short	0x010a
        /*017e*/ 	.byte	0x3f
	.zero		1


	//   ....[16]....
        /*0180*/ 	.word	0x000016c0
        /*0184*/ 	.word	0x00000004
        /*0188*/ 	.word	0x00000000
        /*018c*/ 	.short	0x0101
        /*018e*/ 	.byte	0x3f
	.zero		1


	//   ....[17]....
        /*0190*/ 	.word	0x000018a0
        /*0194*/ 	.word	0x00000000
        /*0198*/ 	.word	0x00000000
        /*019c*/ 	.short	0x0101
        /*019e*/ 	.byte	0x3f
	.zero		1


	//   ....[18]....
        /*01a0*/ 	.word	0x00005e30
        /*01a4*/ 	.word	0x0000000e
        /*01a8*/ 	.word	0x00000028
        /*01ac*/ 	.short	0x010a
        /*01ae*/ 	.byte	0x3f
	.zero		1


	//   ....[19]....
        /*01b0*/ 	.word	0x00006190
        /*01b4*/ 	.word	0x00000006
        /*01b8*/ 	.word	0x00000068
        /*01bc*/ 	.short	0x0101
        /*01be*/ 	.byte	0x3f
	.zero		1


	//   ....[20]....
        /*01c0*/ 	.word	0x000068c0
        /*01c4*/ 	.word	0x00000007
        /*01c8*/ 	.word	0x00000000
        /*01cc*/ 	.short	0x010a
        /*01ce*/ 	.byte	0x3f
	.zero		1


	//   ....[21]....
        /*01d0*/ 	.word	0x00006940
        /*01d4*/ 	.word	0x00000009
        /*01d8*/ 	.word	0x00000000
        /*01dc*/ 	.short	0x010a
        /*01de*/ 	.byte	0x3f
	.zero		1


	//   ....[22]....
        /*01e0*/ 	.word	0x000069d0
        /*01e4*/ 	.word	0x00000006
        /*01e8*/ 	.word	0x00000000
        /*01ec*/ 	.short	0x010a
        /*01ee*/ 	.byte	0x3f
	.zero		1


	//   ....[23]....
        /*01f0*/ 	.word	0x00006a60
        /*01f4*/ 	.word	0x00000009
        /*01f8*/ 	.word	0x00000000
        /*01fc*/ 	.short	0x010a
        /*01fe*/ 	.byte	0x3f
	.zero		1


	//   ....[24]....
        /*0200*/ 	.word	0x00006af0
        /*0204*/ 	.word	0x00000003
        /*0208*/ 	.word	0x00000000
        /*020c*/ 	.short	0x010a
        /*020e*/ 	.byte	0x3f
	.zero		1


	//   ....[25]....
        /*0210*/ 	.word	0x00006b50
        /*0214*/ 	.word	0x00000003
        /*0218*/ 	.word	0x00000000
        /*021c*/ 	.short	0x010a
        /*021e*/ 	.byte	0x3f
	.zero		1


	//   ....[26]....
        /*0220*/ 	.word	0x00006ba0
        /*0224*/ 	.word	0x00000005
        /*0228*/ 	.word	0x00000000
        /*022c*/ 	.short	0x010a
        /*022e*/ 	.byte	0x3f
	.zero		1


	//   ....[27]....
        /*0230*/ 	.word	0x00006c70
        /*0234*/ 	.word	0x0000000e
        /*0238*/ 	.word	0x00000028
        /*023c*/ 	.short	0x010a
        /*023e*/ 	.byte	0x3f
	.zero		1


	//   ....[28]....
        /*0240*/ 	.word	0x00006d40
        /*0244*/ 	.word	0x00000007
        /*0248*/ 	.word	0x00000000
        /*024c*/ 	.short	0x010a
        /*024e*/ 	.byte	0x3f
	.zero		1


	//   ....[29]....
        /*0250*/ 	.word	0x00006d90
        /*0254*/ 	.word	0x00000009
        /*0258*/ 	.word	0x00000000
        /*025c*/ 	.short	0x010a
        /*025e*/ 	.byte	0x3f
	.zero		1


	//   ....[30]....
        /*0260*/ 	.word	0x00006de0
        /*0264*/ 	.word	0x00000006
        /*0268*/ 	.word	0x00000000
        /*026c*/ 	.short	0x010a
        /*026e*/ 	.byte	0x3f
	.zero		1


	//   ....[31]....
        /*0270*/ 	.word	0x00006e30
        /*0274*/ 	.word	0x00000009
        /*0278*/ 	.word	0x00000000
        /*027c*/ 	.short	0x010a
        /*027e*/ 	.byte	0x3f
	.zero		1


	//----- nvinfo : EIATTR_NUM_MBARRIERS
	.align		4
.L_35:
        /*0280*/ 	.byte	0x03, 0x38
        /*0282*/ 	.short	0x000c


	//----- nvinfo : EIATTR_EXIT_INSTR_OFFSETS
	.align		4
        /*0284*/ 	.byte	0x04, 0x1c
        /*0286*/ 	.short	(.L_37 - .L_36)


	//   ....[0]....
.L_36:
        /*0288*/ 	.word	0x00000600


	//   ....[1]....
        /*028c*/ 	.word	0x00000ec0


	//   ....[2]....
        /*0290*/ 	.word	0x000054a0


	//   ....[3]....
        /*0294*/ 	.word	0x00005ad0


	//   ....[4]....
        /*0298*/ 	.word	0x00006b40


	//----- nvinfo : EIATTR_MAX_THREADS
	.align		4
.L_37:
        /*029c*/ 	.byte	0x04, 0x05
        /*029e*/ 	.short	(.L_39 - .L_38)
.L_38:
        /*02a0*/ 	.word	0x00000180
        /*02a4*/ 	.word	0x00000001
        /*02a8*/ 	.word	0x00000001


	//----- nvinfo : EIATTR_CRS_STACK_SIZE
	.align		4
.L_39:
        /*02ac*/ 	.byte	0x04, 0x1e
        /*02ae*/ 	.short	(.L_41 - .L_40)
.L_40:
        /*02b0*/ 	.word	0x00000000


	//----- nvinfo : EIATTR_CBANK_PARAM_SIZE
	.align		4
.L_41:
        /*02b4*/ 	.byte	0x03, 0x19
        /*02b6*/ 	.short	0x0470


	//----- nvinfo : EIATTR_PARAM_CBANK
	.align		4
        /*02b8*/ 	.byte	0x04, 0x0a
        /*02ba*/ 	.short	(.L_43 - .L_42)
	.align		4
.L_42:
        /*02bc*/ 	.word	index@(.nv.constant0._ZN7cutlass13device_kernelINS_4gemm6kernel13GemmUniversalIN4cute5tupleIJiiiiEEENS1_10collective13CollectiveMmaINS1_34MainloopSm90TmaGmmaWarpSpecializedILi5ENS5_IJNS4_1CILi1EEESB_SB_EEENS1_35KernelTmaWarpSpecializedCooperativeEEENS5_IJNSA_ILi128EEESF_NSA_ILi64EEEEEEaNS5_IJlSB_lEEEaSI_NS4_8TiledMMAINS4_8MMA_AtomIJNS4_4SM904GMMA27MMA_64x128x32_S32S8S8_SS_TNEEEENS4_6LayoutINS5_IJNSA_ILi2EEESB_SB_EEENS5_IJSB_NSA_ILi0EEESS_EEEEENS5_IJNS4_10UnderscoreESV_SV_EEEEENS4_13SM90_TMA_LOADENS4_14ComposedLayoutINS4_7SwizzleILi2ELi4ELi3EEENS4_18smem_ptr_flag_bitsILi8EEENSP_INS5_IJNSA_ILi8EEESG_EEENS5_IJSG_SB_EEEEEEEvNS4_8identityESY_S18_vS19_EENS_8epilogue10collective6detail29Sm90TmaWarpSpecializedAdapterINS1C_15DefaultEpilogueIaSI_SI_NS1B_6thread17LinearCombinationIaLi1EiiLNS1G_9ScaleType4KindE0ELNS_15FloatRoundStyleE2EaEENS1_15EpilogueDefaultEEEEEvvEEEEvNT_6ParamsE)
        /*02c0*/ 	.short	0x0210
        /*02c2*/ 	.short	0x0470


	//----- nvinfo : EIATTR_SW_WAR
	.align		4
.L_43:
        /*02c4*/ 	.byte	0x04, 0x36
        /*02c6*/ 	.short	(.L_45 - .L_44)
.L_44:
        /*02c8*/ 	.word	0x00000008
.L_45:


//--------------------- .nv.callgraph             --------------------------
	.section	.nv.callgraph,"",@"SHT_CUDA_CALLGRAPH"
	.align	4
	.sectionentsize	8
	.align		4
        /*0000*/ 	.word	0x00000000
	.align		4
        /*0004*/ 	.word	0xffffffff
	.align		4
        /*0008*/ 	.word	index@(_ZN7cutlass13device_kernelINS_4gemm6kernel13GemmUniversalIN4cute5tupleIJiiiiEEENS1_10collective13CollectiveMmaINS1_34MainloopSm90TmaGmmaWarpSpecializedILi5ENS5_IJNS4_1CILi1EEESB_SB_EEENS1_35KernelTmaWarpSpecializedCooperativeEEENS5_IJNSA_ILi128EEESF_NSA_ILi64EEEEEEaNS5_IJlSB_lEEEaSI_NS4_8TiledMMAINS4_8MMA_AtomIJNS4_4SM904GMMA27MMA_64x128x32_S32S8S8_SS_TNEEEENS4_6LayoutINS5_IJNSA_ILi2EEESB_SB_EEENS5_IJSB_NSA_ILi0EEESS_EEEEENS5_IJNS4_10UnderscoreESV_SV_EEEEENS4_13SM90_TMA_LOADENS4_14ComposedLayoutINS4_7SwizzleILi2ELi4ELi3EEENS4_18smem_ptr_flag_bitsILi8EEENSP_INS5_IJNSA_ILi8EEESG_EEENS5_IJSG_SB_EEEEEEEvNS4_8identityESY_S18_vS19_EENS_8epilogue10collective6detail29Sm90TmaWarpSpecializedAdapterINS1C_15DefaultEpilogueIaSI_SI_NS1B_6thread17LinearCombinationIaLi1EiiLNS1G_9ScaleType4KindE0ELNS_15FloatRoundStyleE2EaEENS1_15EpilogueDefaultEEEEEvvEEEEvNT_6ParamsE)
	.align		4
        /*000c*/ 	.word	index@(__assertfail)
	.align		4
        /*0010*/ 	.word	0x00000000
	.align		4
        /*0014*/ 	.word	0xfffffffe
	.align		4
        /*0018*/ 	.word	0x00000000
	.align		4
        /*001c*/ 	.word	0xfffffffd
	.align		4
        /*0020*/ 	.word	0x00000000
	.align		4
        /*0024*/ 	.word	0xfffffffc


//--------------------- .nv.constant4             --------------------------
	.section	.nv.constant4,"a",@progbits
	.align	8
	.align		8
.nv.constant4:
        /*0000*/ 	.dword	__assertfail
	.align		8
        /*0008*/ 	.dword	__unnamed_1
	.align		8
        /*0010*/ 	.dword	_ZN39_INTERNAL_f92d3e34_4_k_cu_038001d1_48304cuda3std3__45__cpo5beginE
	.align		8
        /*0018*/ 	.dword	_ZN39_INTERNAL_f92d3e34_4_k_cu_038001d1_48304cuda3std3__45__cpo3endE
	.align		8
        /*0020*/ 	.dword	_ZN39_INTERNAL_f92d3e34_4_k_cu_038001d1_48304cuda3std3__45__cpo6cbeginE
	.align		8
        /*0028*/ 	.dword	_ZN39_INTERNAL_f92d3e34_4_k_cu_038001d1_48304cuda3std3__45__cpo4cendE
	.align		8
        /*0030*/ 	.dword	_ZN39_INTERNAL_f92d3e34_4_k_cu_038001d1_48304cuda3std3__441_GLOBAL__N__f92d3e34_4_k_cu_038001d1_48306ignoreE
	.align		8
        /*0038*/ 	.dword	_ZN39_INTERNAL_f92d3e34_4_k_cu_038001d1_48304cuda3std3__419piecewise_constructE
	.align		8
        /*0040*/ 	.dword	_ZN39_INTERNAL_f92d3e34_4_k_cu_038001d1_48304cuda3std3__48in_placeE
	.align		8
        /*0048*/ 	.dword	_ZN39_INTERNAL_f92d3e34_4_k_cu_038001d1_48304cuda3std6ranges3__45__cpo4swapE
	.align		8
        /*0050*/ 	.dword	_ZN39_INTERNAL_f92d3e34_4_k_cu_038001d1_48304cuda3std6ranges3__45__cpo9iter_moveE
	.align		8
        /*0058*/ 	.dword	_ZN39_INTERNAL_f92d3e34_4_k_cu_038001d1_48304cute7productE
	.align		8
        /*0060*/ 	.dword	_ZN39_INTERNAL_f92d3e34_4_k_cu_038001d1_48304cute1_E
	.align		8
        /*0068*/ 	.dword	$str$22
	.align		8
        /*0070*/ 	.dword	$str$23


//--------------------- .text._ZN7cutlass13device_kernelINS_4gemm6kernel13GemmUniversalIN4cute5tupleIJiiiiEEENS1_10collective13CollectiveMmaINS1_34MainloopSm90TmaGmmaWarpSpecializedILi5ENS5_IJNS4_1CILi1EEESB_SB_EEENS1_35KernelTmaWarpSpecializedCooperativeEEENS5_IJNSA_ILi128EEESF_NSA_ILi64EEEEEEaNS5_IJlSB_lEEEaSI_NS4_8TiledMMAINS4_8MMA_AtomIJNS4_4SM904GMMA27MMA_64x128x32_S32S8S8_SS_TNEEEENS4_6LayoutINS5_IJNSA_ILi2EEESB_SB_EEENS5_IJSB_NSA_ILi0EEESS_EEEEENS5_IJNS4_10UnderscoreESV_SV_EEEEENS4_13SM90_TMA_LOADENS4_14ComposedLayoutINS4_7SwizzleILi2ELi4ELi3EEENS4_18smem_ptr_flag_bitsILi8EEENSP_INS5_IJNSA_ILi8EEESG_EEENS5_IJSG_SB_EEEEEEEvNS4_8identityESY_S18_vS19_EENS_8epilogue10collective6detail29Sm90TmaWarpSpecializedAdapterINS1C_15DefaultEpilogueIaSI_SI_NS1B_6thread17LinearCombinationIaLi1EiiLNS1G_9ScaleType4KindE0ELNS_15FloatRoundStyleE2EaEENS1_15EpilogueDefaultEEEEEvvEEEEvNT_6ParamsE --------------------------
	.section	.text._ZN7cutlass13device_kernelINS_4gemm6kernel13GemmUniversalIN4cute5tupleIJiiiiEEENS1_10collective13CollectiveMmaINS1_34MainloopSm90TmaGmmaWarpSpecializedILi5ENS5_IJNS4_1CILi1EEESB_SB_EEENS1_35KernelTmaWarpSpecializedCooperativeEEENS5_IJNSA_ILi128EEESF_NSA_ILi64EEEEEEaNS5_IJlSB_lEEEaSI_NS4_8TiledMMAINS4_8MMA_AtomIJNS4_4SM904GMMA27MMA_64x128x32_S32S8S8_SS_TNEEEENS4_6LayoutINS5_IJNSA_ILi2EEESB_SB_EEENS5_IJSB_NSA_ILi0EEESS_EEEEENS5_IJNS4_10UnderscoreESV_SV_EEEEENS4_13SM90_TMA_LOADENS4_14ComposedLayoutINS4_7SwizzleILi2ELi4ELi3EEENS4_18smem_ptr_flag_bitsILi8EEENSP_INS5_IJNSA_ILi8EEESG_EEENS5_IJSG_SB_EEEEEEEvNS4_8identityESY_S18_vS19_EENS_8epilogue10collective6detail29Sm90TmaWarpSpecializedAdapterINS1C_15DefaultEpilogueIaSI_SI_NS1B_6thread17LinearCombinationIaLi1EiiLNS1G_9ScaleType4KindE0ELNS_15FloatRoundStyleE2EaEENS1_15EpilogueDefaultEEEEEvvEEEEvNT_6ParamsE,"ax",@progbits
	.align	128
.text._ZN7cutlass13device_kernelINS_4gemm6kernel13GemmUniversalIN4cute5tupleIJiiiiEEENS1_10collective13CollectiveMmaINS1_34MainloopSm90TmaGmmaWarpSpecializedILi5ENS5_IJNS4_1CILi1EEESB_SB_EEENS1_35KernelTmaWarpSpecializedCooperativeEEENS5_IJNSA_ILi128EEESF_NSA_ILi64EEEEEEaNS5_IJlSB_lEEEaSI_NS4_8TiledMMAINS4_8MMA_AtomIJNS4_4SM904GMMA27MMA_64x128x32_S32S8S8_SS_TNEEEENS4_6LayoutINS5_IJNSA_ILi2EEESB_SB_EEENS5_IJSB_NSA_ILi0EEESS_EEEEENS5_IJNS4_10UnderscoreESV_SV_EEEEENS4_13SM90_TMA_LOADENS4_14ComposedLayoutINS4_7SwizzleILi2ELi4ELi3EEENS4_18smem_ptr_flag_bitsILi8EEENSP_INS5_IJNSA_ILi8EEESG_EEENS5_IJSG_SB_EEEEEEEvNS4_8identityESY_S18_vS19_EENS_8epilogue10collective6detail29Sm90TmaWarpSpecializedAdapterINS1C_15DefaultEpilogueIaSI_SI_NS1B_6thread17LinearCombinationIaLi1EiiLNS1G_9ScaleType4KindE0ELNS_15FloatRoundStyleE2EaEENS1_15EpilogueDefaultEEEEEvvEEEEvNT_6ParamsE:
        .type           _ZN7cutlass13device_kernelINS_4gemm6kernel13GemmUniversalIN4cute5tupleIJiiiiEEENS1_10collective13CollectiveMmaINS1_34MainloopSm90TmaGmmaWarpSpecializedILi5ENS5_IJNS4_1CILi1EEESB_SB_EEENS1_35KernelTmaWarpSpecializedCooperativeEEENS5_IJNSA_ILi128EEESF_NSA_ILi64EEEEEEaNS5_IJlSB_lEEEaSI_NS4_8TiledMMAINS4_8MMA_AtomIJNS4_4SM904GMMA27MMA_64x128x32_S32S8S8_SS_TNEEEENS4_6LayoutINS5_IJNSA_ILi2EEESB_SB_EEENS5_IJSB_NSA_ILi0EEESS_EEEEENS5_IJNS4_10UnderscoreESV_SV_EEEEENS4_13SM90_TMA_LOADENS4_14ComposedLayoutINS4_7SwizzleILi2ELi4ELi3EEENS4_18smem_ptr_flag_bitsILi8EEENSP_INS5_IJNSA_ILi8EEESG_EEENS5_IJSG_SB_EEEEEEEvNS4_8identityESY_S18_vS19_EENS_8epilogue10collective6detail29Sm90TmaWarpSpecializedAdapterINS1C_15DefaultEpilogueIaSI_SI_NS1B_6thread17LinearCombinationIaLi1EiiLNS1G_9ScaleType4KindE0ELNS_15FloatRoundStyleE2EaEENS1_15EpilogueDefaultEEEEEvvEEEEvNT_6ParamsE,@function
        .size           _ZN7cutlass13device_kernelINS_4gemm6kernel13GemmUniversalIN4cute5tupleIJiiiiEEENS1_10collective13CollectiveMmaINS1_34MainloopSm90TmaGmmaWarpSpecializedILi5ENS5_IJNS4_1CILi1EEESB_SB_EEENS1_35KernelTmaWarpSpecializedCooperativeEEENS5_IJNSA_ILi128EEESF_NSA_ILi64EEEEEEaNS5_IJlSB_lEEEaSI_NS4_8TiledMMAINS4_8MMA_AtomIJNS4_4SM904GMMA27MMA_64x128x32_S32S8S8_SS_TNEEEENS4_6LayoutINS5_IJNSA_ILi2EEESB_SB_EEENS5_IJSB_NSA_ILi0EEESS_EEEEENS5_IJNS4_10UnderscoreESV_SV_EEEEENS4_13SM90_TMA_LOADENS4_14ComposedLayoutINS4_7SwizzleILi2ELi4ELi3EEENS4_18smem_ptr_flag_bitsILi8EEENSP_INS5_IJNSA_ILi8EEESG_EEENS5_IJSG_SB_EEEEEEEvNS4_8identityESY_S18_vS19_EENS_8epilogue10collective6detail29Sm90TmaWarpSpecializedAdapterINS1C_15DefaultEpilogueIaSI_SI_NS1B_6thread17LinearCombinationIaLi1EiiLNS1G_9ScaleType4KindE0ELNS_15FloatRoundStyleE2EaEENS1_15EpilogueDefaultEEEEEvvEEEEvNT_6ParamsE,(.L_x_200 - _ZN7cutlass13device_kernelINS_4gemm6kernel13GemmUniversalIN4cute5tupleIJiiiiEEENS1_10collective13CollectiveMmaINS1_34MainloopSm90TmaGmmaWarpSpecializedILi5ENS5_IJNS4_1CILi1EEESB_SB_EEENS1_35KernelTmaWarpSpecializedCooperativeEEENS5_IJNSA_ILi128EEESF_NSA_ILi64EEEEEEaNS5_IJlSB_lEEEaSI_NS4_8TiledMMAINS4_8MMA_AtomIJNS4_4SM904GMMA27MMA_64x128x32_S32S8S8_SS_TNEEEENS4_6LayoutINS5_IJNSA_ILi2EEESB_SB_EEENS5_IJSB_NSA_ILi0EEESS_EEEEENS5_IJNS4_10UnderscoreESV_SV_EEEEENS4_13SM90_TMA_LOADENS4_14ComposedLayoutINS4_7SwizzleILi2ELi4ELi3EEENS4_18smem_ptr_flag_bitsILi8EEENSP_INS5_IJNSA_ILi8EEESG_EEENS5_IJSG_SB_EEEEEEEvNS4_8identityESY_S18_vS19_EENS_8epilogue10collective6detail29Sm90TmaWarpSpecializedAdapterINS1C_15DefaultEpilogueIaSI_SI_NS1B_6thread17LinearCombinationIaLi1EiiLNS1G_9ScaleType4KindE0ELNS_15FloatRoundStyleE2EaEENS1_15EpilogueDefaultEEEEEvvEEEEvNT_6ParamsE)
        .other          _ZN7cutlass13device_kernelINS_4gemm6kernel13GemmUniversalIN4cute5tupleIJiiiiEEENS1_10collective13CollectiveMmaINS1_34MainloopSm90TmaGmmaWarpSpecializedILi5ENS5_IJNS4_1CILi1EEESB_SB_EEENS1_35KernelTmaWarpSpecializedCooperativeEEENS5_IJNSA_ILi128EEESF_NSA_ILi64EEEEEEaNS5_IJlSB_lEEEaSI_NS4_8TiledMMAINS4_8MMA_AtomIJNS4_4SM904GMMA27MMA_64x128x32_S32S8S8_SS_TNEEEENS4_6LayoutINS5_IJNSA_ILi2EEESB_SB_EEENS5_IJSB_NSA_ILi0EEESS_EEEEENS5_IJNS4_10UnderscoreESV_SV_EEEEENS4_13SM90_TMA_LOADENS4_14ComposedLayoutINS4_7SwizzleILi2ELi4ELi3EEENS4_18smem_ptr_flag_bitsILi8EEENSP_INS5_IJNSA_ILi8EEESG_EEENS5_IJSG_SB_EEEEEEEvNS4_8identityESY_S18_vS19_EENS_8epilogue10collective6detail29Sm90TmaWarpSpecializedAdapterINS1C_15DefaultEpilogueIaSI_SI_NS1B_6thread17LinearCombinationIaLi1EiiLNS1G_9ScaleType4KindE0ELNS_15FloatRoundStyleE2EaEENS1_15EpilogueDefaultEEEEEvvEEEEvNT_6ParamsE,@"STO_CUDA_ENTRY STV_DEFAULT"
_ZN7cutlass13device_kernelINS_4gemm6kernel13GemmUniversalIN4cute5tupleIJiiiiEEENS1_10collective13CollectiveMmaINS1_34MainloopSm90TmaGmmaWarpSpecializedILi5ENS5_IJNS4_1CILi1EEESB_SB_EEENS1_35KernelTmaWarpSpecializedCooperativeEEENS5_IJNSA_ILi128EEESF_NSA_ILi64EEEEEEaNS5_IJlSB_lEEEaSI_NS4_8TiledMMAINS4_8MMA_AtomIJNS4_4SM904GMMA27MMA_64x128x32_S32S8S8_SS_TNEEEENS4_6LayoutINS5_IJNSA_ILi2EEESB_SB_EEENS5_IJSB_NSA_ILi0EEESS_EEEEENS5_IJNS4_10UnderscoreESV_SV_EEEEENS4_13SM90_TMA_LOADENS4_14ComposedLayoutINS4_7SwizzleILi2ELi4ELi3EEENS4_18smem_ptr_flag_bitsILi8EEENSP_INS5_IJNSA_ILi8EEESG_EEENS5_IJSG_SB_EEEEEEEvNS4_8identityESY_S18_vS19_EENS_8epilogue10collective6detail29Sm90TmaWarpSpecializedAdapterINS1C_15DefaultEpilogueIaSI_SI_NS1B_6thread17LinearCombinationIaLi1EiiLNS1G_9ScaleType4KindE0ELNS_15FloatRoundStyleE2EaEENS1_15EpilogueDefaultEEEEEvvEEEEvNT_6ParamsE:
[----:B------:R-:W0:Y:S01]  /*0000*/  LDC R1, c[0x0][0x28] ;  /* 0x00000a00ff017b82 */ /* 0x000e220000000800 */
[----:B------:R-:W1:Y:S01]  /*0010*/  S2R R18, SR_TID.X ;  /* 0x0000000000127919 */ /* 0x000e620000002100 */
[----:B------:R-:W-:Y:S01]  /*0020*/  ELECT P0, URZ, PT ;  /* 0x00000000003f782f */ /* 0x000fe20003800000 */
[----:B------:R-:W-:Y:S01]  /*0030*/  BSSY B0, `(.L_x_0) ;  /* 0x000000f000007945 */ /* 0x000fe20003800000 */
[--C-:B-1----:R-:W-:Y:S02]  /*0040*/  SHF.R.U32.HI R0, RZ, 0x5, R18.reuse ;  /* 0x00000005ff007819 */ /* 0x102fe40000011612 */
[----:B------:R-:W-:-:S03]  /*0050*/  SHF.R.U32.HI R2, RZ, 0x7, R18 ;  /* 0x00000007ff027819 */ /* 0x000fc60000011612 */
[----:B------:R-:W1:Y:S04]  /*0060*/  SHFL.IDX PT, R5, R0, RZ, 0x1f ;  /* 0x00001fff00057589 */ /* 0x000e6800000e0000 */
[----:B------:R2:W3:Y:S01]  /*0070*/  SHFL.IDX PT, R8, R2, RZ, 0x1f ;  /* 0x00001fff02087589 */ /* 0x0004e200000e0000 */
[----:B-1----:R-:W-:-:S13]  /*0080*/  ISETP.NE.OR P0, PT, R5, RZ, !P0 ;  /* 0x000000ff0500720c */ /* 0x002fda0004705670 */
[----:B0-23--:R-:W-:Y:S05]  /*0090*/  @P0 BRA `(.L_x_1) ;  /* 0x0000000000200947 */ /* 0x00dfea0003800000 */
[----:B------:R-:W-:Y:S02]  /*00a0*/  ULDC.64 UR4, c[0x0][0x198] ;  /* 0x0000660000047ab9 */ /* 0x000fe40000000a00 */
[----:B------:R-:W-:Y:S02]  /*00b0*/  UIADD3 UR6, UP0, UR4, 0xf0, URZ ;  /* 0x000000f004067890 */ /* 0x000fe4000ff1e03f */
[----:B------:R-:W-:Y:S02]  /*00c0*/  UIADD3 UR4, UP1, UR4, 0x1f0, URZ ;  /* 0x000001f004047890 */ /* 0x000fe4000ff3e03f */
[----:B------:R-:W-:Y:S02]  /*00d0*/  UIADD3.X UR7, URZ, UR5, URZ, UP0, !UPT ;  /* 0x000000053f077290 */ /* 0x000fe400087fe43f */
[----:B------:R-:W-:-:S07]  /*00e0*/  UIADD3.X UR5, URZ, UR5, URZ, UP1, !UPT ;  /* 0x000000053f057290 */ /* 0x000fce0008ffe43f */
[----:B------:R0:W-:Y:S02]  /*00f0*/  UTMACCTL.PF [UR6] ;  /* 0x00000000060079b9 */ /* 0x0001e40008040000 */
[----:B------:R0:W-:Y:S02]  /*0100*/  UTMACCTL.PF [UR4] ;  /* 0x00000000040079b9 */ /* 0x0001e40008040000 */
[----:B0-----:R-:W-:Y:S01]  /*0110*/  NOP ;  /* 0x0000000000007918 */ /* 0x001fe20000000000 */
.L_x_1:
[----:B------:R-:W-:Y:S05]  /*0120*/  BSYNC B0 ;  /* 0x0000000000007941 */ /* 0x000fea0003800000 */
.L_x_0:
[----:B------:R-:W0:Y:S02]  /*0130*/  SHFL.IDX PT, R2, R0, RZ, 0x1f ;  /* 0x00001fff00027589 */ /* 0x000e2400000e0000 */
[----:B0-----:R-:W-:-:S13]  /*0140*/  ISETP.NE.AND P0, PT, R2, RZ, PT ;  /* 0x000000ff0200720c */ /* 0x001fda0003f05270 */
[----:B------:R-:W-:Y:S05]  /*0150*/  @P0 BRA `(.L_x_2) ;  /* 0x0000000000600947 */ /* 0x000fea0003800000 */
[----:B------:R-:W0:Y:S01]  /*0160*/  S2UR UR8, SR_CgaCtaId ;  /* 0x00000000000879c3 */ /* 0x000e220000008800 */
[----:B------:R-:W-:Y:S01]  /*0170*/  UMOV UR4, 0x400 ;  /* 0x0000040000047882 */ /* 0x000fe20000000000 */
[----:B------:R-:W-:Y:S01]  /*0180*/  UMOV UR5, 0x1 ;  /* 0x0000000100057882 */ /* 0x000fe20000000000 */
[----:B------:R-:W-:Y:S01]  /*0190*/  UMOV UR6, 0x100 ;  /* 0x0000010000067882 */ /* 0x000fe20000000000 */
[----:B------:R-:W-:Y:S01]  /*01a0*/  ELECT P0, URZ, PT ;  /* 0x00000000003f782f */ /* 0x000fe20003800000 */
[----:B------:R-:W-:-:S04]  /*01b0*/  UIADD3 UR6, -UR6, 0x100000, URZ ;  /* 0x0010000006067890 */ /* 0x000fc8000fffe13f */
[----:B------:R-:W-:Y:S02]  /*01c0*/  USHF.L.U32 UR7, UR6, 0xb, URZ ;  /* 0x0000000b06077899 */ /* 0x000fe4000800063f */
[----:B------:R-:W-:Y:S02]  /*01d0*/  USHF.L.U32 UR6, UR6, 0x1, URZ ;  /* 0x0000000106067899 */ /* 0x000fe4000800063f */
[----:B0-----:R-:W-:Y:S02]  /*01e0*/  ULEA UR8, UR8, UR4, 0x18 ;  /* 0x0000000408087291 */ /* 0x001fe4000f8ec03f */
[----:B------:R-:W-:-:S04]  /*01f0*/  UIADD3 UR4, -UR5, 0x100000, URZ ;  /* 0x0010000005047890 */ /* 0x000fc8000fffe13f */
[----:B------:R-:W-:Y:S02]  /*0200*/  USHF.L.U32 UR5, UR4, 0xb, URZ ;  /* 0x0000000b04057899 */ /* 0x000fe4000800063f */
[----:B------:R-:W-:Y:S01]  /*0210*/  USHF.L.U32 UR4, UR4, 0x1, URZ ;  /* 0x0000000104047899 */ /* 0x000fe2000800063f */
[----:B------:R-:W0:Y:S11]  /*0220*/  FENCE.VIEW.ASYNC.S ;  /* 0x00000000000073c6 */ /* 0x000e360000000000 */
[----:B0-----:R0:W1:Y:S01]  /*0230*/  SYNCS.EXCH.64 URZ, [UR8], UR4 ;  /* 0x00000004083f75b2 */ /* 0x0010620008000100 */
[----:B------:R0:W2:Y:S01]  /*0240*/  SYNCS.EXCH.64 URZ, [UR8+0x28], UR6 ;  /* 0x00002806083f75b2 */ /* 0x0000a20008000100 */
[----:B------:R0:W3:Y:S01]  /*0250*/  SYNCS.EXCH.64 URZ, [UR8+0x8], UR4 ;  /* 0x00000804083f75b2 */ /* 0x0000e20008000100 */
[----:B------:R0:W4:Y:S01]  /*0260*/  SYNCS.EXCH.64 URZ, [UR8+0x30], UR6 ;  /* 0x00003006083f75b2 */ /* 0x0001220008000100 */
[----:B------:R0:W0:Y:S01]  /*0270*/  SYNCS.EXCH.64 URZ, [UR8+0x10], UR4 ;  /* 0x00001004083f75b2 */ /* 0x0000220008000100 */
[----:B------:R0:W0:Y:S01]  /*0280*/  SYNCS.EXCH.64 URZ, [UR8+0x38], UR6 ;  /* 0x00003806083f75b2 */ /* 0x0000220008000100 */
[----:B------:R0:W0:Y:S01]  /*0290*/  SYNCS.EXCH.64 URZ, [UR8+0x18], UR4 ;  /* 0x00001804083f75b2 */ /* 0x0000220008000100 */
[----:B------:R0:W0:Y:S01]  /*02a0*/  SYNCS.EXCH.64 URZ, [UR8+0x40], UR6 ;  /* 0x00004006083f75b2 */ /* 0x0000220008000100 */
[----:B------:R0:W0:Y:S01]  /*02b0*/  SYNCS.EXCH.64 URZ, [UR8+0x20], UR4 ;  /* 0x00002004083f75b2 */ /* 0x0000220008000100 */
[----:B------:R0:W0:Y:S01]  /*02c0*/  SYNCS.EXCH.64 URZ, [UR8+0x48], UR6 ;  /* 0x00004806083f75b2 */ /* 0x0000220008000100 */
[----:B------:R-:W-:Y:S01]  /*02d0*/  NOP ;  /* 0x0000000000007918 */ /* 0x000fe20000000000 */
.L_x_2:
[----:B------:R-:W5:Y:S01]  /*02e0*/  SHFL.IDX PT, R0, R0, RZ, 0x1f ;  /* 0x00001fff00007589 */ /* 0x000f6200000e0000 */
[----:B------:R-:W-:Y:S01]  /*02f0*/  ELECT P0, URZ, PT ;  /* 0x00000000003f782f */ /* 0x000fe20003800000 */
[----:B------:R-:W1:Y:S01]  /*0300*/  LDC R2, c[0x0][0x65c] ;  /* 0x00019700ff027b82 */ /* 0x000e620000000800 */
[----:B------:R-:W-:Y:S01]  /*0310*/  SHF.R.S32.HI R6, RZ, 0x1f, R5 ;  /* 0x0000001fff067819 */ /* 0x000fe20000011405 */
[----:B------:R-:W2:Y:S01]  /*0320*/  S2R R3, SR_CTAID.Y ;  /* 0x0000000000037919 */ /* 0x000ea20000002600 */
[----:B0-----:R-:W-:Y:S01]  /*0330*/  UMOV UR4, 0x20 ;  /* 0x0000002000047882 */ /* 0x001fe20000000000 */
[----:B------:R-:W-:Y:S01]  /*0340*/  ISETP.NE.AND P2, PT, R8, RZ, PT ;  /* 0x000000ff0800720c */ /* 0x000fe20003f45270 */
[----:B------:R-:W-:Y:S01]  /*0350*/  NOP ;  /* 0x0000000000007918 */ /* 0x000fe20000000000 */
[----:B------:R-:W0:Y:S01]  /*0360*/  S2R R4, SR_CTAID.X ;  /* 0x0000000000047919 */ /* 0x000e220000002500 */
[----:B------:R-:W-:Y:S01]  /*0370*/  LEA.HI R6, R6, R5, RZ, 0x2 ;  /* 0x0000000506067211 */ /* 0x000fe200078f10ff */
[----:B------:R-:W-:Y:S01]  /*0380*/  NOP ;  /* 0x0000000000007918 */ /* 0x000fe20000000000 */
[----:B-----5:R-:W-:-:S02]  /*0390*/  ISETP.NE.OR P0, PT, R0, RZ, !P0 ;  /* 0x000000ff0000720c */ /* 0x020fc40004705670 */
[----:B-1----:R-:W-:-:S04]  /*03a0*/  ISETP.NE.AND P3, PT, R2, 0x1, PT ;  /* 0x000000010200780c */ /* 0x002fc80003f65270 */
[----:B------:R-:W-:Y:S02]  /*03b0*/  P2R R0, PR, RZ, 0x8 ;  /* 0x00000008ff007803 */ /* 0x000fe40000000000 */
[----:B------:R-:W-:-:S05]  /*03c0*/  LOP3.LUT R0, R6, 0xfffffffc, RZ, 0xc0, !PT ;  /* 0xfffffffc06007812 */ /* 0x000fca00078ec0ff */
[----:B------:R-:W-:Y:S01]  /*03d0*/  VOTEU.ALL UP0, P0 ;  /* 0x00000000003f7886 */ /* 0x000fe20000000000 */
[----:B------:R-:W-:Y:S01]  /*03e0*/  IMAD.IADD R0, R5, 0x1, -R0 ;  /* 0x0000000105007824 */ /* 0x000fe200078e0a00 */
[----:B------:R-:W0:Y:S01]  /*03f0*/  @P3 LDC R17, c[0x0][0x10] ;  /* 0x00000400ff113b82 */ /* 0x000e220000000800 */
[----:B------:R-:W-:Y:S01]  /*0400*/  VOTEU.ALL UP1, P0 ;  /* 0x00000000003f7886 */ /* 0x000fe20000020000 */
[----:B--2---:R-:W-:Y:S01]  /*0410*/  @P3 IMAD.MOV.U32 R6, RZ, RZ, R3 ;  /* 0x000000ffff063224 */ /* 0x004fe200078e0003 */
[----:B------:R-:W-:Y:S01]  /*0420*/  @!UP0 UMOV UR6, 0x400 ;  /* 0x0000040000068882 */ /* 0x000fe20000000000 */
[----:B------:R-:W-:-:S04]  /*0430*/  @!UP0 UIADD3 UR4, -UR4, 0x100000, URZ ;  /* 0x0010000004048890 */ /* 0x000fc8000fffe13f */
[----:B------:R-:W-:Y:S02]  /*0440*/  @!UP0 USHF.L.U32 UR5, UR4, 0xb, URZ ;  /* 0x0000000b04058899 */ /* 0x000fe4000800063f */
[----:B------:R-:W-:Y:S01]  /*0450*/  @!UP0 USHF.L.U32 UR4, UR4, 0x1, URZ ;  /* 0x0000000104048899 */ /* 0x000fe2000800063f */
[----:B------:R-:W-:Y:S02]  /*0460*/  @P3 IMAD.MOV.U32 R7, RZ, RZ, RZ ;  /* 0x000000ffff073224 */ /* 0x000fe400078e00ff */
[----:B------:R-:W-:Y:S01]  /*0470*/  IMAD.MOV.U32 R5, RZ, RZ, RZ ;  /* 0x000000ffff057224 */ /* 0x000fe200078e00ff */
[----:B------:R-:W1:Y:S01]  /*0480*/  @!UP0 S2UR UR7, SR_CgaCtaId ;  /* 0x00000000000789c3 */ /* 0x000e620000008800 */
[----:B------:R-:W-:-:S07]  /*0490*/  @P3 IMAD.MOV.U32 R11, RZ, RZ, RZ ;  /* 0x000000ffff0b3224 */ /* 0x000fce00078e00ff */
[----:B------:R-:W2:Y:S01]  /*04a0*/  @!P3 LDC R9, c[0x0][0xc] ;  /* 0x00000300ff09bb82 */ /* 0x000ea20000000800 */
[----:B0-----:R-:W-:-:S04]  /*04b0*/  @P3 IMAD.WIDE.U32 R16, R4, R17, R6 ;  /* 0x0000001104103225 */ /* 0x001fc800078e0006 */
[----:B------:R-:W-:Y:S01]  /*04c0*/  @P3 IMAD.IADD R17, R17, 0x1, R11 ;  /* 0x0000000111113824 */ /* 0x000fe200078e020b */
[----:B-1----:R-:W-:Y:S01]  /*04d0*/  @!UP0 ULEA UR6, UR7, UR6, 0x18 ;  /* 0x0000000607068291 */ /* 0x002fe2000f8ec03f */
[----:B------:R-:W-:Y:S01]  /*04e0*/  VOTEU.ALL UP0, P0 ;  /* 0x00000000003f7886 */ /* 0x000fe20000000000 */
[----:B------:R-:W-:-:S04]  /*04f0*/  ISETP.NE.AND P0, PT, R0, 0x3, PT ;  /* 0x000000030000780c */ /* 0x000fc80003f05270 */
[----:B------:R-:W-:Y:S01]  /*0500*/  ISETP.EQ.OR P0, PT, R0, RZ, !P0 ;  /* 0x000000ff0000720c */ /* 0x000fe20004702670 */
[----:B--2---:R-:W-:-:S03]  /*0510*/  @!P3 IMAD.WIDE.U32 R6, R9, R3, R4 ;  /* 0x000000030906b225 */ /* 0x004fc600078e0004 */
[C---:B------:R-:W-:Y:S01]  /*0520*/  ISETP.EQ.AND P0, PT, R8.reuse, RZ, P0 ;  /* 0x000000ff0800720c */ /* 0x040fe20000702270 */
[----:B------:R-:W-:Y:S01]  /*0530*/  VIADD R8, R8, 0xffffffff ;  /* 0xffffffff08087836 */ /* 0x000fe20000000000 */
[----:B------:R-:W0:Y:S02]  /*0540*/  FENCE.VIEW.ASYNC.S ;  /* 0x00000000000073c6 */ /* 0x000e240000000000 */
[----:B0-----:R0:W3:Y:S01]  /*0550*/  @!UP0 SYNCS.EXCH.64 URZ, [UR6+0x60], UR4 ;  /* 0x00006004063f85b2 */ /* 0x0010e20008000100 */
[----:B------:R-:W-:Y:S01]  /*0560*/  @!P3 IMAD.MOV.U32 R16, RZ, RZ, R6 ;  /* 0x000000ffff10b224 */ /* 0x000fe200078e0006 */
[----:B------:R-:W-:Y:S01]  /*0570*/  SEL R19, RZ, 0x1, !P0 ;  /* 0x00000001ff137807 */ /* 0x000fe20004000000 */
[----:B------:R-:W-:Y:S01]  /*0580*/  @!P3 IMAD.MOV.U32 R17, RZ, RZ, R7 ;  /* 0x000000ffff11b224 */ /* 0x000fe200078e0007 */
[----:B------:R-:W-:-:S04]  /*0590*/  ISETP.GE.U32.AND P1, PT, R8, 0x2, PT ;  /* 0x000000020800780c */ /* 0x000fc80003f26070 */
[----:B------:R-:W-:Y:S01]  /*05a0*/  SEL R19, R19, 0x2, P1 ;  /* 0x0000000213137807 */ /* 0x000fe20000800000 */
[----:B------:R0:W3:Y:S01]  /*05b0*/  @!UP1 SYNCS.EXCH.64 URZ, [UR6+0x68], UR4 ;  /* 0x00006804063f95b2 */ /* 0x0000e20008000100 */
[----:B------:R-:W-:Y:S01]  /*05c0*/  NOP ;  /* 0x0000000000007918 */ /* 0x000fe20000000000 */
[----:B---34-:R-:W-:Y:S06]  /*05d0*/  BAR.SYNC.DEFER_BLOCKING 0x0 ;  /* 0x0000000000007b1d */ /* 0x018fec0000010000 */
[----:B------:R-:W-:Y:S05]  /*05e0*/  @!P2 BRA `(.L_x_3) ;  /* 0x0000004c00b0a947 */ /* 0x000fea0003800000 */
[----:B------:R-:W-:-:S13]  /*05f0*/  ISETP.GT.U32.AND P0, PT, R8, 0x1, PT ;  /* 0x000000010800780c */ /* 0x000fda0003f04070 */
[----:B0-----:R-:W-:Y:S05]  /*0600*/  @P0 EXIT ;  /* 0x000000000000094d */ /* 0x001fea0003800000 */
[----:B------:R-:W-:Y:S01]  /*0610*/  ULDC.64 UR4, c[0x0][0x650] ;  /* 0x0001940000047ab9 */ /* 0x000fe20000000a00 */
[----:B------:R-:W-:Y:S01]  /*0620*/  PRMT R0, RZ, 0x7610, R0 ;  /* 0x00007610ff007816 */ /* 0x000fe20000000000 */
[----:B------:R-:W-:Y:S01]  /*0630*/  IMAD.MOV.U32 R90, RZ, RZ, -0x1 ;  /* 0xffffffffff5a7424 */ /* 0x000fe200078e00ff */
[----:B------:R-:W-:Y:S01]  /*0640*/  ISETP.GE.U32.AND P0, PT, R16, UR4, PT ;  /* 0x0000000410007c0c */ /* 0x000fe2000bf06070 */
[----:B------:R-:W-:Y:S02]  /*0650*/  IMAD.MOV.U32 R91, RZ, RZ, -0x1 ;  /* 0xffffffffff5b7424 */ /* 0x000fe400078e00ff */
[----:B------:R-:W-:Y:S01]  /*0660*/  IMAD.MOV.U32 R89, RZ, RZ, -0x1 ;  /* 0xffffffffff597424 */ /* 0x000fe200078e00ff */
[----:B------:R-:W-:-:S13]  /*0670*/  ISETP.GE.U32.AND.EX P0, PT, R17, UR5, PT, P0 ;  /* 0x0000000511007c0c */ /* 0x000fda000bf06100 */
[----:B------:R-:W-:Y:S05]  /*0680*/  @P0 BRA `(.L_x_4) ;  /* 0x0000000400540947 */ /* 0x000fea0003800000 */
[----:B------:R-:W0:Y:S01]  /*0690*/  LDC.64 R14, c[0x0][0x628] ;  /* 0x00018a00ff0e7b82 */ /* 0x000e220000000a00 */
[----:B------:R-:W-:Y:S02]  /*06a0*/  IMAD.MOV.U32 R6, RZ, RZ, R16 ;  /* 0x000000ffff067224 */ /* 0x000fe400078e0010 */
[----:B------:R-:W-:-:S05]  /*06b0*/  IMAD.MOV.U32 R7, RZ, RZ, R17 ;  /* 0x000000ffff077224 */ /* 0x000fca00078e0011 */
[----:B------:R-:W1:Y:S08]  /*06c0*/  LDC R0, c[0x0][0x630] ;  /* 0x00018c00ff007b82 */ /* 0x000e700000000800 */
[----:B------:R-:W2:Y:S01]  /*06d0*/  LDC.64 R20, c[0x0][0x620] ;  /* 0x00018800ff147b82 */ /* 0x000ea20000000a00 */
[----:B0-----:R-:W-:-:S04]  /*06e0*/  ISETP.NE.U32.AND P0, PT, R14, RZ, PT ;  /* 0x000000ff0e00720c */ /* 0x001fc80003f05070 */
[----:B------:R-:W-:-:S13]  /*06f0*/  ISETP.NE.AND.EX P0, PT, R15, RZ, PT, P0 ;  /* 0x000000ff0f00720c */ /* 0x000fda0003f05300 */
[----:B-12---:R-:W-:Y:S05]  /*0700*/  @!P0 BRA `(.L_x_5) ;  /* 0x0000000000288947 */ /* 0x006fea0003800000 */
[----:B------:R-:W0:Y:S02]  /*0710*/  LDC R11, c[0x0][0x634] ;  /* 0x00018d00ff0b7b82 */ /* 0x000e240000000800 */
[----:B0-----:R-:W-:-:S05]  /*0720*/  IADD3 R11, P0, R16, R11, RZ ;  /* 0x0000000b100b7210 */ /* 0x001fca0007f1e0ff */
[----:B------:R-:W-:-:S04]  /*0730*/  IMAD.X R13, RZ, RZ, R17, P0 ;  /* 0x000000ffff0d7224 */ /* 0x000fc800000e0611 */
[----:B------:R-:W-:-:S04]  /*0740*/  IMAD.WIDE.U32 R6, R13, R14, RZ ;  /* 0x0000000e0d067225 */ /* 0x000fc800078e00ff */
[----:B------:R-:W-:-:S04]  /*0750*/  IMAD.WIDE.U32 R8, P0, R11, R15, R6 ;  /* 0x0000000f0b087225 */ /* 0x000fc80007800006 */
[----:B------:R-:W-:-:S04]  /*0760*/  IMAD.WIDE.U32 R6, R11, R14, RZ ;  /* 0x0000000e0b067225 */ /* 0x000fc800078e00ff */
[----:B------:R-:W-:Y:S01]  /*0770*/  IMAD.X R11, RZ, RZ, RZ, P0 ;  /* 0x000000ffff0b7224 */ /* 0x000fe200000e06ff */
[----:B------:R-:W-:Y:S01]  /*0780*/  IADD3 RZ, P0, R7, R8, RZ ;  /* 0x0000000807ff7210 */ /* 0x000fe20007f1e0ff */
[----:B------:R-:W-:-:S04]  /*0790*/  IMAD.MOV.U32 R10, RZ, RZ, R9 ;  /* 0x000000ffff0a7224 */ /* 0x000fc800078e0009 */
[----:B------:R-:W-:-:S08]  /*07a0*/  IMAD.WIDE.U32.X R6, R13, R15, R10, P0 ;  /* 0x0000000f0d067225 */ /* 0x000fd000000e040a */
.L_x_5:
[-CC-:B------:R-:W-:Y:S01]  /*07b0*/  SHF.R.U64 R89, R6, R0.reuse, R7.reuse ;  /* 0x0000000006597219 */ /* 0x180fe20000001207 */
[----:B------:R-:W0:Y:S01]  /*07c0*/  LDC R10, c[0x0][0x618] ;  /* 0x00018600ff0a7b82 */ /* 0x000e220000000800 */
[----:B------:R-:W-:Y:S01]  /*07d0*/  SHF.R.U32.HI R5, RZ, R0, R7 ;  /* 0x00000000ff057219 */ /* 0x000fe20000011607 */
[----:B------:R-:W-:Y:S01]  /*07e0*/  ULDC UR4, c[0x0][0x150] ;  /* 0x0000540000047ab9 */ /* 0x000fe20000000800 */
[----:B------:R-:W-:Y:S02]  /*07f0*/  IADD3 R9, P0, RZ, -R89, RZ ;  /* 0x80000059ff097210 */ /* 0x000fe40007f1e0ff */
[----:B------:R-:W-:-:S03]  /*0800*/  I2FP.F32.U32 R0, R4 ;  /* 0x0000000400007245 */ /* 0x000fc60000201000 */
[----:B------:R-:W1:Y:S01]  /*0810*/  LDC.64 R26, c[0x0][0x640] ;  /* 0x00019000ff1a7b82 */ /* 0x000e620000000a00 */
[----:B------:R-:W-:Y:S02]  /*0820*/  IMAD.X R11, RZ, RZ, ~R5, P0 ;  /* 0x000000ffff0b7224 */ /* 0x000fe400000e0e05 */
[----:B------:R-:W-:Y:S01]  /*0830*/  FMUL R0, R0, UR4 ;  /* 0x0000000400007c20 */ /* 0x000fe20008400000 */
[----:B------:R-:W-:Y:S01]  /*0840*/  IMAD.WIDE.U32 R6, R9, R20, R16 ;  /* 0x0000001409067225 */ /* 0x000fe200078e0010 */
[----:B------:R-:W-:-:S03]  /*0850*/  ULDC UR4, c[0x0][0x154] ;  /* 0x0000550000047ab9 */ /* 0x000fc60000000800 */
[----:B------:R-:W-:Y:S01]  /*0860*/  IMAD R8, R11, R20, RZ ;  /* 0x000000140b087224 */ /* 0x000fe200078e02ff */
[----:B------:R-:W2:Y:S01]  /*0870*/  LDC R5, c[0x0][0x144] ;  /* 0x00005100ff057b82 */ /* 0x000ea20000000800 */
[----:B------:R-:W3:Y:S02]  /*0880*/  F2I.U32.TRUNC.NTZ R0, R0 ;  /* 0x0000000000007305 */ /* 0x000ee4000020f000 */
[----:B------:R-:W-:-:S04]  /*0890*/  IMAD R9, R9, R21, R8 ;  /* 0x0000001509097224 */ /* 0x000fc800078e0208 */
[----:B------:R-:W-:Y:S01]  /*08a0*/  IMAD.IADD R7, R7, 0x1, R9 ;  /* 0x0000000107077824 */ /* 0x000fe200078e0209 */
[----:B------:R-:W4:Y:S01]  /*08b0*/  LDC R12, c[0x0][0x608] ;  /* 0x00018200ff0c7b82 */ /* 0x000f220000000800 */
[----:B------:R-:W-:-:S03]  /*08c0*/  IMAD.MOV.U32 R9, RZ, RZ, -0x1 ;  /* 0xffffffffff097424 */ /* 0x000fc600078e00ff */
[-CC-:B0-----:R-:W-:Y:S02]  /*08d0*/  SHF.R.U64 R20, R6, R10.reuse, R7.reuse ;  /* 0x0000000a06147219 */ /* 0x181fe40000001207 */
[----:B------:R-:W-:Y:S02]  /*08e0*/  I2FP.F32.U32 R6, R3 ;  /* 0x0000000300067245 */ /* 0x000fe40000201000 */
[----:B------:R-:W0:Y:S01]  /*08f0*/  LDC R24, c[0x0][0x658] ;  /* 0x00019600ff187b82 */ /* 0x000e220000000800 */
[----:B-1----:R-:W-:Y:S01]  /*0900*/  ISETP.NE.U32.AND P0, PT, R26, RZ, PT ;  /* 0x000000ff1a00720c */ /* 0x002fe20003f05070 */
[----:B---3--:R-:W-:Y:S01]  /*0910*/  IMAD.MOV R8, RZ, RZ, -R0 ;  /* 0x000000ffff087224 */ /* 0x008fe200078e0a00 */
[----:B------:R-:W-:Y:S01]  /*0920*/  SHF.R.U32.HI R7, RZ, R10, R7 ;  /* 0x0000000aff077219 */ /* 0x000fe20000011607 */
[----:B------:R-:W-:Y:S01]  /*0930*/  FMUL R6, R6, UR4 ;  /* 0x0000000406067c20 */ /* 0x000fe20008400000 */
[----:B------:R-:W-:-:S03]  /*0940*/  ISETP.NE.AND.EX P0, PT, R27, RZ, PT, P0 ;  /* 0x000000ff1b00720c */ /* 0x000fc60003f05300 */
[----:B------:R-:W1:Y:S01]  /*0950*/  LDC R14, c[0x0][0x148] ;  /* 0x00005200ff0e7b82 */ /* 0x000e620000000800 */
[----:B--2---:R-:W-:-:S07]  /*0960*/  IMAD R0, R5, R8, R4 ;  /* 0x0000000805007224 */ /* 0x004fce00078e0204 */
[----:B------:R-:W2:Y:S01]  /*0970*/  LDC R22, c[0x0][0x600] ;  /* 0x00018000ff167b82 */ /* 0x000ea20000000800 */
[-CC-:B----4-:R-:W-:Y:S02]  /*0980*/  SHF.R.U64 R28, R20, R12.reuse, R7.reuse ;  /* 0x0000000c141c7219 */ /* 0x190fe40000001207 */
[----:B------:R-:W-:Y:S01]  /*0990*/  SHF.R.U32.HI R5, RZ, R12, R7 ;  /* 0x0000000cff057219 */ /* 0x000fe20000011607 */
[----:B------:R-:W-:Y:S01]  /*09a0*/  IMAD.MOV.U32 R7, RZ, RZ, 0x1 ;  /* 0x00000001ff077424 */ /* 0x000fe200078e00ff */
[----:B------:R3:W4:Y:S03]  /*09b0*/  F2I.U32.TRUNC.NTZ R12, R6 ;  /* 0x00000006000c7305 */ /* 0x000726000020f000 */
[----:B------:R-:W1:Y:S01]  /*09c0*/  LDC R15, c[0x0][0x648] ;  /* 0x00019200ff0f7b82 */ /* 0x000e620000000800 */
[-C--:B0-----:R-:W-:Y:S02]  /*09d0*/  SHF.L.U32 R4, R9, R24.reuse, RZ ;  /* 0x0000001809047219 */ /* 0x081fe400000006ff */
[----:B------:R-:W-:-:S02]  /*09e0*/  SHF.R.U64 R30, R28, R24, R5 ;  /* 0x000000181c1e7219 */ /* 0x000fc40000001205 */
[----:B------:R-:W-:Y:S02]  /*09f0*/  LOP3.LUT R11, RZ, R4, RZ, 0x33, !PT ;  /* 0x00000004ff0b7212 */ /* 0x000fe400078e33ff */
[-C--:B------:R-:W-:Y:S01]  /*0a00*/  SHF.R.U32.HI R5, RZ, R24.reuse, R5 ;  /* 0x00000018ff057219 */ /* 0x080fe20000011605 */
[----:B------:R-:W0:Y:S01]  /*0a10*/  LDC R21, c[0x0][0x638] ;  /* 0x00018e00ff157b82 */ /* 0x000e220000000800 */
[----:B------:R-:W-:Y:S01]  /*0a20*/  SHF.L.U32 R10, R7, R24, RZ ;  /* 0x00000018070a7219 */ /* 0x000fe200000006ff */
[----:B------:R-:W-:-:S06]  /*0a30*/  IMAD.MOV.U32 R4, RZ, RZ, R30 ;  /* 0x000000ffff047224 */ /* 0x000fcc00078e001e */
[----:B------:R-:W0:Y:S01]  /*0a40*/  LDC R90, c[0x0][0x610] ;  /* 0x00018400ff5a7b82 */ /* 0x000e220000000800 */
[----:B---34-:R-:W-:Y:S05]  /*0a50*/  @!P0 BRA `(.L_x_6) ;  /* 0x0000000000288947 */ /* 0x018fea0003800000 */
[----:B------:R-:W3:Y:S02]  /*0a60*/  LDC R9, c[0x0][0x64c] ;  /* 0x00019300ff097b82 */ /* 0x000ee40000000800 */
[----:B---3--:R-:W-:-:S05]  /*0a70*/  IADD3 R9, P0, R30, R9, RZ ;  /* 0x000000091e097210 */ /* 0x008fca0007f1e0ff */
        /* <DEDUP_REMOVED lines=8> */
.L_x_6:
[----:B-1----:R-:W-:Y:S01]  /*0b00*/  SHF.R.U64 R4, R4, R15, R5 ;  /* 0x0000000f04047219 */ /* 0x002fe20000001205 */
[----:B--2---:R-:W-:Y:S01]  /*0b10*/  VIADD R5, R22, 0xffffffff ;  /* 0xffffffff16057836 */ /* 0x004fe20000000000 */
[----:B------:R-:W-:Y:S01]  /*0b20*/  LOP3.LUT R11, R28, R11, RZ, 0xc0, !PT ;  /* 0x0000000b1c0b7212 */ /* 0x000fe200078ec0ff */
[----:B------:R-:W-:Y:S02]  /*0b30*/  IMAD.MOV R12, RZ, RZ, -R12 ;  /* 0x000000ffff0c7224 */ /* 0x000fe400078e0a0c */
[----:B------:R-:W-:Y:S01]  /*0b40*/  IMAD.MOV R6, RZ, RZ, -R4 ;  /* 0x000000ffff067224 */ /* 0x000fe200078e0a04 */
[----:B------:R-:W-:Y:S01]  /*0b50*/  LOP3.LUT R5, R20, R5, RZ, 0xc0, !PT ;  /* 0x0000000514057212 */ /* 0x000fe200078ec0ff */
[----:B------:R-:W-:Y:S02]  /*0b60*/  @P3 IMAD R0, R14, R12, R3 ;  /* 0x0000000c0e003224 */ /* 0x000fe400078e0203 */
[----:B------:R-:W-:Y:S02]  /*0b70*/  IMAD R11, R10, R4, R11 ;  /* 0x000000040a0b7224 */ /* 0x000fe400078e020b */
[----:B0-----:R-:W-:-:S02]  /*0b80*/  IMAD R3, R6, R21, R30 ;  /* 0x0000001506037224 */ /* 0x001fc400078e021e */
[----:B------:R-:W-:Y:S02]  /*0b90*/  IMAD R90, R11, R90, R0 ;  /* 0x0000005a0b5a7224 */ /* 0x000fe400078e0200 */
[----:B------:R-:W-:Y:S02]  /*0ba0*/  IMAD R3, R3, R22, R5 ;  /* 0x0000001603037224 */ /* 0x000fe400078e0205 */
[----:B------:R-:W-:-:S03]  /*0bb0*/  IMAD.MOV.U32 R0, RZ, RZ, 0x1 ;  /* 0x00000001ff007424 */ /* 0x000fc600078e00ff */
[----:B------:R-:W-:Y:S02]  /*0bc0*/  SEL R91, R3, R90, !P3 ;  /* 0x0000005a035b7207 */ /* 0x000fe40005800000 */
[----:B------:R-:W-:-:S07]  /*0bd0*/  SEL R90, R90, R3, !P3 ;  /* 0x000000035a5a7207 */ /* 0x000fce0005800000 */
.L_x_4:
[----:B------:R-:W-:-:S08]  /*0be0*/  NOP ;  /* 0x0000000000007918 */ /* 0x000fd00000000000 */
[----:B------:R-:W0:Y:S02]  /*0bf0*/  USETMAXREG.TRY_ALLOC.CTAPOOL UP0, 0xe8 ;  /* 0x000000e8000079c8 */ /* 0x000e240008000600 */
[----:B0-----:R-:W-:-:S13]  /*0c00*/  PLOP3.LUT P0, PT, PT, PT, UP0, 0x80, 0x0 ;  /* 0x000000000000781c */ /* 0x001fda0003f0f008 */
[----:B------:R-:W-:Y:S05]  /*0c10*/  @!P0 BRA `(.L_x_4) ;  /* 0xfffffffc00f08947 */ /* 0x000fea000383ffff */
[----:B------:R-:W-:Y:S01]  /*0c20*/  ULDC.64 UR4, c[0x0][0x598] ;  /* 0x0001660000047ab9 */ /* 0x000fe20000000a00 */
[----:B------:R-:W-:Y:S01]  /*0c30*/  ULDC.64 UR36, c[0x0][0x208] ;  /* 0x0000820000247ab9 */ /* 0x000fe20000000a00 */
[----:B------:R-:W-:-:S04]  /*0c40*/  ISETP.NE.U32.AND P0, PT, RZ, UR4, PT ;  /* 0x00000004ff007c0c */ /* 0x000fc8000bf05070 */
[----:B------:R-:W-:-:S13]  /*0c50*/  ISETP.NE.AND.EX P0, PT, RZ, UR5, PT, P0 ;  /* 0x00000005ff007c0c */ /* 0x000fda000bf05300 */
[----:B------:R-:W-:Y:S05]  /*0c60*/  @!P0 BRA `(.L_x_7) ;  /* 0x00000000001c8947 */ /* 0x000fea0003800000 */
[----:B------:R-:W0:Y:S02]  /*0c70*/  LDC.64 R4, c[0x0][0x598] ;  /* 0x00016600ff047b82 */ /* 0x000e240000000a00 */
[----:B0-----:R-:W2:Y:S02]  /*0c80*/  LDG.E.64 R4, desc[UR36][R4.64] ;  /* 0x0000002404047981 */ /* 0x001ea4000c1e1b00 */
[----:B--2---:R-:W-:-:S04]  /*0c90*/  ISETP.NE.U32.AND P0, PT, R4, RZ, PT ;  /* 0x000000ff0400720c */ /* 0x004fc80003f05070 */
[----:B------:R-:W-:-:S13]  /*0ca0*/  ISETP.NE.AND.EX P0, PT, R5, RZ, PT, P0 ;  /* 0x000000ff0500720c */ /* 0x000fda0003f05300 */
[----:B------:R-:W-:Y:S05]  /*0cb0*/  @!P0 BRA `(.L_x_7) ;  /* 0x0000000000088947 */ /* 0x000fea0003800000 */
[----:B------:R0:W5:Y:S01]  /*0cc0*/  LD.E R22, desc[UR36][R4.64] ;  /* 0x0000002404167980 */ /* 0x000162000c101900 */
[----:B------:R-:W-:Y:S05]  /*0cd0*/  BRA `(.L_x_8) ;  /* 0x0000000000247947 */ /* 0x000fea0003800000 */
.L_x_7:
[----:B------:R-:W-:Y:S02]  /*0ce0*/  ULDC.64 UR4, c[0x0][0x588] ;  /* 0x0001620000047ab9 */ /* 0x000fe40000000a00 */
[----:B------:R-:W-:-:S04]  /*0cf0*/  ISETP.NE.U32.AND P0, PT, RZ, UR4, PT ;  /* 0x00000004ff007c0c */ /* 0x000fc8000bf05070 */
[----:B------:R-:W-:-:S13]  /*0d00*/  ISETP.NE.AND.EX P0, PT, RZ, UR5, PT, P0 ;  /* 0x00000005ff007c0c */ /* 0x000fda000bf05300 */
[----:B------:R-:W-:Y:S05]  /*0d10*/  @!P0 BRA `(.L_x_9) ;  /* 0x00000000000c8947 */ /* 0x000fea0003800000 */
[----:B------:R-:W0:Y:S02]  /*0d20*/  LDC.64 R22, c[0x0][0x588] ;  /* 0x00016200ff167b82 */ /* 0x000e240000000a00 */
[----:B0-----:R1:W5:Y:S01]  /*0d30*/  LDG.E R22, desc[UR36][R22.64] ;  /* 0x0000002416167981 */ /* 0x001362000c1e1900 */
[----:B------:R-:W-:Y:S05]  /*0d40*/  BRA `(.L_x_8) ;  /* 0x0000000000087947 */ /* 0x000fea0003800000 */
.L_x_9:
[----:B------:R-:W-:Y:S02]  /*0d50*/  ULDC UR4, c[0x0][0x580] ;  /* 0x0001600000047ab9 */ /* 0x000fe40000000800 */
[----:B------:R-:W-:-:S07]  /*0d60*/  IMAD.U32 R22, RZ, RZ, UR4 ;  /* 0x00000004ff167e24 */ /* 0x000fce000f8e00ff */
.L_x_8:
[----:B------:R-:W-:Y:S02]  /*0d70*/  ULDC.64 UR4, c[0x0][0x5a0] ;  /* 0x0001680000047ab9 */ /* 0x000fe40000000a00 */
[----:B------:R-:W-:-:S04]  /*0d80*/  ISETP.NE.U32.AND P0, PT, RZ, UR4, PT ;  /* 0x00000004ff007c0c */ /* 0x000fc8000bf05070 */
[----:B------:R-:W-:-:S13]  /*0d90*/  ISETP.NE.AND.EX P0, PT, RZ, UR5, PT, P0 ;  /* 0x00000005ff007c0c */ /* 0x000fda000bf05300 */
[----:B------:R-:W-:Y:S05]  /*0da0*/  @!P0 BRA `(.L_x_10) ;  /* 0x00000000001c8947 */ /* 0x000fea0003800000 */
[----:B0-----:R-:W0:Y:S02]  /*0db0*/  LDC.64 R4, c[0x0][0x5a0] ;  /* 0x00016800ff047b82 */ /* 0x001e240000000a00 */
[----:B0-----:R-:W2:Y:S02]  /*0dc0*/  LDG.E.64 R4, desc[UR36][R4.64] ;  /* 0x0000002404047981 */ /* 0x001ea4000c1e1b00 */
[----:B--2---:R-:W-:-:S04]  /*0dd0*/  ISETP.NE.U32.AND P0, PT, R4, RZ, PT ;  /* 0x000000ff0400720c */ /* 0x004fc80003f05070 */
[----:B------:R-:W-:-:S13]  /*0de0*/  ISETP.NE.AND.EX P0, PT, R5, RZ, PT, P0 ;  /* 0x000000ff0500720c */ /* 0x000fda0003f05300 */
[----:B------:R-:W-:Y:S05]  /*0df0*/  @!P0 BRA `(.L_x_10) ;  /* 0x0000000000088947 */ /* 0x000fea0003800000 */
[----:B-1----:R0:W5:Y:S01]  /*0e00*/  LD.E R23, desc[UR36][R4.64] ;  /* 0x0000002404177980 */ /* 0x002162000c101900 */
[----:B------:R-:W-:Y:S05]  /*0e10*/  BRA `(.L_x_11) ;  /* 0x0000000000247947 */ /* 0x000fea0003800000 */
.L_x_10:
[----:B------:R-:W-:Y:S02]  /*0e20*/  ULDC.64 UR4, c[0x0][0x590] ;  /* 0x0001640000047ab9 */ /* 0x000fe40000000a00 */
[----:B------:R-:W-:-:S04]  /*0e30*/  ISETP.NE.U32.AND P0, PT, RZ, UR4, PT ;  /* 0x00000004ff007c0c */ /* 0x000fc8000bf05070 */
[----:B------:R-:W-:-:S13]  /*0e40*/  ISETP.NE.AND.EX P0, PT, RZ, UR5, PT, P0 ;  /* 0x00000005ff007c0c */ /* 0x000fda000bf05300 */
[----:B------:R-:W-:Y:S05]  /*0e50*/  @!P0 BRA `(.L_x_12) ;  /* 0x00000000000c8947 */ /* 0x000fea0003800000 */
[----:B0-----:R-:W1:Y:S02]  /*0e60*/  LDC.64 R4, c[0x0][0x590] ;  /* 0x00016400ff047b82 */ /* 0x001e640000000a00 */
[----:B-1----:R1:W5:Y:S01]  /*0e70*/  LDG.E R23, desc[UR36][R4.64] ;  /* 0x0000002404177981 */ /* 0x002362000c1e1900 */
[----:B------:R-:W-:Y:S05]  /*0e80*/  BRA `(.L_x_11) ;  /* 0x0000000000087947 */ /* 0x000fea0003800000 */
.L_x_12:
[----:B------:R-:W-:Y:S02]  /*0e90*/  ULDC UR4, c[0x0][0x584] ;  /* 0x0001610000047ab9 */ /* 0x000fe40000000800 */
[----:B-1----:R-:W-:-:S07]  /*0ea0*/  IMAD.U32 R23, RZ, RZ, UR4 ;  /* 0x00000004ff177e24 */ /* 0x002fce000f8e00ff */
.L_x_11:
[----:B------:R-:W-:-:S13]  /*0eb0*/  LOP3.LUT P0, RZ, R0, 0xff, RZ, 0xc0, !PT ;  /* 0x000000ff00ff7812 */ /* 0x000fda000780c0ff */
[----:B------:R-:W-:Y:S05]  /*0ec0*/  @!P0 EXIT ;  /* 0x000000000000894d */ /* 0x000fea0003800000 */
[----:B------:R-:W-:Y:S01]  /*0ed0*/  ULDC UR4, c[0x0][0x28c] ;  /* 0x0000a30000047ab9 */ /* 0x000fe20000000800 */
[----:B------:R-:W-:Y:S01]  /*0ee0*/  UMOV UR38, URZ ;  /* 0x0000003f00267c82 */ /* 0x000fe20008000000 */
[----:B------:R-:W-:Y:S01]  /*0ef0*/  UIADD3 UR4, UR4, 0x3f, URZ ;  /* 0x0000003f04047890 */ /* 0x000fe2000fffe03f */
[----:B------:R-:W-:-:S03]  /*0f00*/  UMOV UR39, URZ ;  /* 0x0000003f00277c82 */ /* 0x000fc60008000000 */
[----:B------:R-:W-:-:S04]  /*0f10*/  USHF.R.S32.HI UR5, URZ, 0x1f, UR4 ;  /* 0x0000001f3f057899 */ /* 0x000fc80008011404 */
[----:B------:R-:W-:-:S04]  /*0f20*/  ULEA.HI UR5, UR5, UR4, URZ, 0x6 ;  /* 0x0000000405057291 */ /* 0x000fc8000f8f303f */
[----:B------:R-:W-:-:S12]  /*0f30*/  USHF.R.S32.HI UR40, URZ, 0x6, UR5 ;  /* 0x000000063f287899 */ /* 0x000fd80008011405 */
.L_x_162:
[----:B------:R-:W-:Y:S01]  /*0f40*/  LOP3.LUT R0, R18, 0x80, RZ, 0xc0, !PT ;  /* 0x0000008012007812 */ /* 0x000fe200078ec0ff */
[----:B------:R-:W2:Y:S01]  /*0f50*/  S2UR UR7, SR_CgaCtaId ;  /* 0x00000000000779c3 */ /* 0x000ea20000008800 */
[----:B------:R-:W-:Y:S02]  /*0f60*/  UMOV UR6, 0x400 ;  /* 0x0000040000067882 */ /* 0x000fe40000000000 */
[----:B------:R-:W-:-:S06]  /*0f70*/  SHF.R.U32.HI R0, RZ, 0x7, R0 ;  /* 0x00000007ff007819 */ /* 0x000fcc0000011600 */
[----:B------:R-:W3:Y:S01]  /*0f80*/  SHFL.IDX PT, R0, R0, RZ, 0x1f ;  /* 0x00001fff00007589 */ /* 0x000ee200000e0000 */
[----:B--2---:R-:W-:Y:S01]  /*0f90*/  ULEA UR6, UR7, UR6, 0x18 ;  /* 0x0000000607067291 */ /* 0x004fe2000f8ec03f */
[----:B---3--:R-:W-:-:S13]  /*0fa0*/  R2UR UR4, R0 ;  /* 0x00000000000472ca */ /* 0x008fda00000e0000 */
[----:B------:R-:W-:-:S04]  /*0fb0*/  ULEA.HI UR5, UR4, UR4, URZ, 0x1 ;  /* 0x0000000404057291 */ /* 0x000fc8000f8f083f */
[----:B------:R-:W-:-:S04]  /*0fc0*/  ULOP3.LUT UR5, UR5, 0xffffe, URZ, 0xc0, !UPT ;  /* 0x000ffffe05057892 */ /* 0x000fc8000f8ec03f */
[----:B------:R-:W-:-:S03]  /*0fd0*/  UIADD3 UR5, UR4, -UR5, URZ ;  /* 0x8000000504057290 */ /* 0x000fc6000fffe03f */
[----:B------:R-:W-:Y:S01]  /*0fe0*/  ULDC UR4, c[0x0][0x28c] ;  /* 0x0000a30000047ab9 */ /* 0x000fe20000000800 */
[----:B------:R-:W-:Y:S01]  /*0ff0*/  ULEA UR5, UR5, UR6, 0xc ;  /* 0x0000000605057291 */ /* 0x000fe2000f8e603f */
[----:B------:R-:W-:-:S03]  /*1000*/  ISETP.LT.AND P0, PT, RZ, UR4, PT ;  /* 0x00000004ff007c0c */ /* 0x000fc6000bf01270 */
[----:B------:R-:W-:-:S04]  /*1010*/  UIADD3 UR5, UR5, 0x100, URZ ;  /* 0x0000010005057890 */ /* 0x000fc8000fffe03f */
[----:B------:R-:W-:-:S04]  /*1020*/  USHF.R.U32.HI UR5, URZ, 0x4, UR5 ;  /* 0x000000043f057899 */ /* 0x000fc80008011605 */
[----:B------:R-:W-:Y:S02]  /*1030*/  ULOP3.LUT UR41, UR5, 0x3fff, URZ, 0xc0, !UPT ;  /* 0x00003fff05297892 */ /* 0x000fe4000f8ec03f */
[----:B01--4-:R-:W-:Y:S10]  /*1040*/  @P0 BRA `(.L_x_13) ;  /* 0x0000000000400947 */ /* 0x013ff40003800000 */
[----:B------:R-:W-:Y:S01]  /*1050*/  MOV R0, 0x0 ;  /* 0x0000000000007802 */ /* 0x000fe20000000f00 */
[----:B------:R-:W-:Y:S01]  /*1060*/  ULDC.64 UR4, c[0x4][0x68] ;  /* 0x01001a0000047ab9 */ /* 0x000fe20000000a00 */
[----:B------:R-:W-:Y:S01]  /*1070*/  ULDC.64 UR6, c[0x4][0x8] ;  /* 0x0100020000067ab9 */ /* 0x000fe20000000a00 */
[----:B01----:R-:W-:Y:S01]  /*1080*/  IMAD.U32 R4, RZ, RZ, UR4 ;  /* 0x00000004ff047e24 */ /* 0x003fe2000f8e00ff */
[----:B------:R0:W1:Y:S01]  /*1090*/  LDC.64 R14, c[0x4][R0] ;  /* 0x01000000000e7b82 */ /* 0x0000620000000a00 */
[----:B------:R-:W-:Y:S01]  /*10a0*/  IMAD.U32 R5, RZ, RZ, UR5 ;  /* 0x00000005ff057e24 */ /* 0x000fe2000f8e00ff */
[----:B------:R-:W-:Y:S01]  /*10b0*/  ULDC.64 UR4, c[0x4][0x70] ;  /* 0x01001c0000047ab9 */ /* 0x000fe20000000a00 */
[----:B------:R-:W-:Y:S02]  /*10c0*/  IMAD.U32 R10, RZ, RZ, UR6 ;  /* 0x00000006ff0a7e24 */ /* 0x000fe4000f8e00ff */
[----:B------:R-:W-:Y:S02]  /*10d0*/  IMAD.U32 R6, RZ, RZ, UR4 ;  /* 0x00000004ff067e24 */ /* 0x000fe4000f8e00ff */
[----:B------:R-:W-:-:S02]  /*10e0*/  IMAD.U32 R7, RZ, RZ, UR5 ;  /* 0x00000005ff077e24 */ /* 0x000fc4000f8e00ff */
[----:B------:R-:W-:Y:S02]  /*10f0*/  IMAD.U32 R11, RZ, RZ, UR7 ;  /* 0x00000007ff0b7e24 */ /* 0x000fe4000f8e00ff */
[----:B------:R-:W-:Y:S02]  /*1100*/  IMAD.MOV.U32 R8, RZ, RZ, 0x1e1 ;  /* 0x000001e1ff087424 */ /* 0x000fe400078e00ff */
[----:B------:R-:W-:Y:S02]  /*1110*/  IMAD.MOV.U32 R12, RZ, RZ, 0x1 ;  /* 0x00000001ff0c7424 */ /* 0x000fe400078e00ff */
[----:B0-----:R-:W-:-:S07]  /*1120*/  IMAD.MOV.U32 R13, RZ, RZ, RZ ;  /* 0x000000ffff0d7224 */ /* 0x001fce00078e00ff */
[----:B------:R-:W-:-:S07]  /*1130*/  LEPC R20, `(.L_x_13) ;  /* 0x000000001014794e */ /* 0x000fce0000000000 */
[----:B-1---5:R-:W-:Y:S05]  /*1140*/  CALL.ABS.NOINC R14 ;  /* 0x000000000e007343 */ /* 0x022fea0003c00000 */
.L_x_13:
[----:B------:R-:W-:-:S04]  /*1150*/  LOP3.LUT R0, R19, 0x1, RZ, 0xfc, !PT ;  /* 0x0000000113007812 */ /* 0x000fc800078efcff */
[----:B------:R-:W-:-:S13]  /*1160*/  ISETP.NE.AND P0, PT, R0, 0x3, PT ;  /* 0x000000030000780c */ /* 0x000fda0003f05270 */
[----:B------:R-:W-:Y:S05]  /*1170*/  @!P0 BRA `(.L_x_14) ;  /* 0x0000000000048947 */ /* 0x000fea0003800000 */
[----:B------:R-:W-:Y:S01]  /*1180*/  BPT.TRAP 0x1 ;  /* 0x000000040000795c */ /* 0x000fe20000300000 */
.L_x_14:
[----:B------:R-:W2:Y:S01]  /*1190*/  S2UR UR5, SR_CgaCtaId ;  /* 0x00000000000579c3 */ /* 0x000ea20000008800 */
[----:B------:R-:W-:Y:S01]  /*11a0*/  UMOV UR4, 0x400 ;  /* 0x0000040000047882 */ /* 0x000fe20000000000 */
[----:B------:R-:W-:Y:S02]  /*11b0*/  IMAD.U32 R0, RZ, RZ, UR38 ;  /* 0x00000026ff007e24 */ /* 0x000fe4000f8e00ff */
[----:B------:R-:W-:-:S03]  /*11c0*/  IMAD.U32 R3, RZ, RZ, UR39 ;  /* 0x00000027ff037e24 */ /* 0x000fc6000f8e00ff */
[----:B------:R-:W-:Y:S01]  /*11d0*/  SHF.L.U32 R0, R0, 0x1f, RZ ;  /* 0x0000001f00007819 */ /* 0x000fe200000006ff */
[----:B--2---:R-:W-:-:S06]  /*11e0*/  ULEA UR4, UR5, UR4, 0x18 ;  /* 0x0000000405047291 */ /* 0x004fcc000f8ec03f */
[----:B------:R-:W-:-:S04]  /*11f0*/  IMAD.U32 R6, RZ, RZ, UR4 ;  /* 0x00000004ff067e24 */ /* 0x000fc8000f8e00ff */
[----:B------:R-:W-:-:S04]  /*1200*/  IMAD R3, R3, 0x8, R6 ;  /* 0x0000000803037824 */ /* 0x000fc800078e0206 */
[----:B------:R2:W3:Y:S01]  /*1210*/  SYNCS.PHASECHK.TRANS64.TRYWAIT P1, [R3+URZ], R0 ;  /* 0x00000000030075a7 */ /* 0x0004e2000802017f */
[----:B------:R-:W-:Y:S05]  /*1220*/  @!P0 BRA `(.L_x_15) ;  /* 0x0000000000048947 */ /* 0x000fea0003800000 */
[----:B------:R-:W-:Y:S01]  /*1230*/  BPT.TRAP 0x1 ;  /* 0x000000040000795c */ /* 0x000fe20000300000 */
.L_x_15:
[----:B---3--:R-:W-:Y:S05]  /*1240*/  @P1 BRA `(.L_x_16) ;  /* 0x0000000000081947 */ /* 0x008fea0003800000 */
[----:B------:R-:W3:Y:S02]  /*1250*/  SYNCS.PHASECHK.TRANS64.TRYWAIT P1, [R3+URZ], R0 ;  /* 0x00000000030075a7 */ /* 0x000ee4000802017f */
[----:B---3--:R-:W-:Y:S05]  /*1260*/  @!P1 BRA `(.L_x_17) ;  /* 0x0000005800389947 */ /* 0x008fea0003800000 */
.L_x_16:
[----:B------:R-:W-:-:S04]  /*1270*/  UISETP.LT.AND UP0, UPT, UR40, 0x1, UPT ;  /* 0x000000012800788c */ /* 0x000fc8000bf01270 */
[----:B------:R-:W-:-:S06]  /*1280*/  USEL UR4, UR40, 0x1, UP0 ;  /* 0x0000000128047887 */ /* 0x000fcc0008000000 */
[----:B--23--:R-:W-:Y:S01]  /*1290*/  IMAD.U32 R0, RZ, RZ, UR4 ;  /* 0x00000004ff007e24 */ /* 0x00cfe2000f8e00ff */
[----:B------:R-:W-:Y:S05]  /*12a0*/  WARPSYNC.ALL ;  /* 0x0000000000007948 */ /* 0x000fea0003800000 */
[----:B------:R-:W-:-:S04]  /*12b0*/  IADD3 R0, -R0, UR40, RZ ;  /* 0x0000002800007c10 */ /* 0x000fc8000fffe1ff */
[----:B------:R-:W-:Y:S02]  /*12c0*/  ISETP.GE.AND P1, PT, R0, 0x1, PT ;  /* 0x000000010000780c */ /* 0x000fe40003f26270 */
[----:B------:R-:W-:Y:S01]  /*12d0*/  R2UR UR4, R6 ;  /* 0x00000000060472ca */ /* 0x000fe200000e0000 */
[----:B------:R-:W-:Y:S01]  /*12e0*/  ULOP3.LUT UR41, UR41, 0x10000, URZ, 0xfc, !UPT ;  /* 0x0001000029297892 */ /* 0x000fe2000f8efc3f */
[----:B------:R-:W-:Y:S01]  /*12f0*/  WARPGROUP.ARRIVE ;  /* 0x00000000000079c5 */ /* 0x000fe20000000000 */
[----:B------:R-:W-:Y:S01]  /*1300*/  UMOV UR5, 0x80000020 ;  /* 0x8000002000057882 */ /* 0x000fe20000000000 */
[----:B------:R-:W-:-:S09]  /*1310*/  UMOV UR7, 0x80000020 ;  /* 0x8000002000077882 */ /* 0x000fd20000000000 */
[----:B------:R-:W-:-:S04]  /*1320*/  UIADD3 UR4, UR4, 0xa100, URZ ;  /* 0x0000a10004047890 */ /* 0x000fc8000fffe03f */
[----:B------:R-:W-:-:S04]  /*1330*/  USHF.R.U32.HI UR4, URZ, 0x4, UR4 ;  /* 0x000000043f047899 */ /* 0x000fc80008011604 */
[----:B------:R-:W-:-:S04]  /*1340*/  ULOP3.LUT UR4, UR4, 0x3fff, URZ, 0xc0, !UPT ;  /* 0x00003fff04047892 */ /* 0x000fc8000f8ec03f */
[----:B------:R-:W-:Y:S02]  /*1350*/  ULOP3.LUT UR9, UR4, 0x10000, URZ, 0xfc, !UPT ;  /* 0x0001000004097892 */ /* 0x000fe4000f8efc3f */
[----:B------:R-:W-:Y:S02]  /*1360*/  ULEA UR4, UR39, UR41, 0x9 ;  /* 0x0000002927047291 */ /* 0x000fe4000f8e483f */
[----:B------:R-:W-:-:S09]  /*1370*/  ULEA UR6, UR39, UR9, 0x9 ;  /* 0x0000000927067291 */ /* 0x000fd2000f8e483f */
[----:B------:R-:W-:Y:S01]  /*1380*/  IGMMA.64x128x32.S8.S8 R24, gdesc[UR4], RZ, !UPT, gsb0 ;  /* 0x03600000041879f1 */ /* 0x000fe2000c0410ff */
[----:B------:R-:W-:Y:S02]  /*1390*/  UIADD3 UR4, UR4, 0x2, URZ ;  /* 0x0000000204047890 */ /* 0x000fe4000fffe03f */
[----:B------:R-:W-:Y:S01]  /*13a0*/  UIADD3 UR6, UR6, 0x2, URZ ;  /* 0x0000000206067890 */ /* 0x000fe2000fffe03f */
[----:B------:R-:W-:Y:S01]  /*13b0*/  UMOV UR5, 0x80000020 ;  /* 0x8000002000057882 */ /* 0x000fe20000000000 */
[----:B------:R-:W-:Y:S01]  /*13c0*/  UMOV UR7, 0x80000020 ;  /* 0x8000002000077882 */ /* 0x000fe20000000000 */
[----:B------:R-:W-:Y:S02]  /*13d0*/  WARPGROUP.DEPBAR.LE gsb0, 0x0 ;  /* 0x00008000000079c5 */ /* 0x000fe40000010000 */
[----:B------:R-:W-:-:S06]  /*13e0*/  WARPGROUP.ARRIVE ;  /* 0x00000000000079c5 */ /* 0x000fcc0000000000 */
[----:B------:R-:W-:Y:S03]  /*13f0*/  IGMMA.64x128x32.S8.S8 R24, gdesc[UR4], R24, gsb0 ;  /* 0x03600000041879f1 */ /* 0x000fe60008041018 */
[----:B------:R-:W-:Y:S02]  /*1400*/  WARPGROUP.DEPBAR.LE gsb0, 0x0 ;  /* 0x00008000000079c5 */ /* 0x000fe40000010000 */
[----:B------:R-:W-:Y:S05]  /*1410*/  @!P1 BRA `(.L_x_18) ;  /* 0x0000000000e09947 */ /* 0x000fea0003800000 */
[----:B------:R-:W-:Y:S02]  /*1420*/  UIADD3 UR4, UR39, 0x1, URZ ;  /* 0x0000000127047890 */ /* 0x000fe4000fffe03f */
[----:B------:R-:W-:Y:S02]  /*1430*/  IMAD.U32 R3, RZ, RZ, UR39 ;  /* 0x00000027ff037e24 */ /* 0x000fe4000f8e00ff */
[----:B------:R-:W-:-:S04]  /*1440*/  UISETP.NE.AND UP0, UPT, UR4, 0x5, UPT ;  /* 0x000000050400788c */ /* 0x000fc8000bf05270 */
[----:B------:R-:W-:Y:S02]  /*1450*/  USEL UR5, URZ, 0x1, UP0 ;  /* 0x000000013f057887 */ /* 0x000fe40008000000 */
[----:B------:R-:W-:Y:S02]  /*1460*/  USEL UR8, UR4, URZ, UP0 ;  /* 0x0000003f04087287 */ /* 0x000fe40008000000 */
[----:B------:R-:W-:-:S06]  /*1470*/  ULOP3.LUT UR5, UR38, UR5, URZ, 0x3c, !UPT ;  /* 0x0000000526057292 */ /* 0x000fcc000f8e3c3f */
[----:B------:R-:W-:-:S07]  /*1480*/  IMAD.U32 R7, RZ, RZ, UR5 ;  /* 0x00000005ff077e24 */ /* 0x000fce000f8e00ff */
.L_x_25:
[----:B------:R-:W-:Y:S05]  /*1490*/  @!P0 BRA `(.L_x_19) ;  /* 0x0000000000048947 */ /* 0x000fea0003800000 */
[----:B------:R-:W-:Y:S01]  /*14a0*/  BPT.TRAP 0x1 ;  /* 0x000000040000795c */ /* 0x000fe20000300000 */
.L_x_19:
[----:B------:R-:W2:Y:S01]  /*14b0*/  S2UR UR5, SR_CgaCtaId ;  /* 0x00000000000579c3 */ /* 0x000ea20000008800 */
[----:B------:R-:W-:Y:S01]  /*14c0*/  UMOV UR4, 0x400 ;  /* 0x0000040000047882 */ /* 0x000fe20000000000 */
[----:B01----:R-:W-:Y:S01]  /*14d0*/  IMAD.U32 R5, RZ, RZ, UR8 ;  /* 0x00000008ff057e24 */ /* 0x003fe2000f8e00ff */
[----:B------:R-:W-:Y:S01]  /*14e0*/  SHF.L.U32 R4, R7, 0x1f, RZ ;  /* 0x0000001f07047819 */ /* 0x000fe200000006ff */
[----:B--2---:R-:W-:-:S06]  /*14f0*/  ULEA UR4, UR5, UR4, 0x18 ;  /* 0x0000000405047291 */ /* 0x004fcc000f8ec03f */
[----:B------:R-:W-:-:S04]  /*1500*/  IMAD.U32 R6, RZ, RZ, UR4 ;  /* 0x00000004ff067e24 */ /* 0x000fc8000f8e00ff */
[----:B------:R-:W-:-:S04]  /*1510*/  IMAD R5, R5, 0x8, R6 ;  /* 0x0000000805057824 */ /* 0x000fc800078e0206 */
[----:B------:R0:W1:Y:S01]  /*1520*/  SYNCS.PHASECHK.TRANS64.TRYWAIT P1, [R5+URZ], R4 ;  /* 0x00000004050075a7 */ /* 0x000062000802017f */
[----:B------:R-:W-:Y:S05]  /*1530*/  @!P0 BRA `(.L_x_20) ;  /* 0x0000000000048947 */ /* 0x000fea0003800000 */
[----:B------:R-:W-:Y:S01]  /*1540*/  BPT.TRAP 0x1 ;  /* 0x000000040000795c */ /* 0x000fe20000300000 */
.L_x_20:
[----:B-1----:R-:W-:Y:S05]  /*1550*/  @P1 BRA `(.L_x_21) ;  /* 0x0000000000081947 */ /* 0x002fea0003800000 */
[----:B------:R-:W1:Y:S02]  /*1560*/  SYNCS.PHASECHK.TRANS64.TRYWAIT P1, [R5+URZ], R4 ;  /* 0x00000004050075a7 */ /* 0x000e64000802017f */
[----:B-1----:R-:W-:Y:S05]  /*1570*/  @!P1 BRA `(.L_x_22) ;  /* 0x0000005400889947 */ /* 0x002fea0003800000 */
.L_x_21:
[----:B------:R-:W-:Y:S01]  /*1580*/  ULEA UR4, UR8, UR41, 0x9 ;  /* 0x0000002908047291 */ /* 0x000fe2000f8e483f */
[----:B------:R-:W-:Y:S01]  /*1590*/  WARPGROUP.ARRIVE ;  /* 0x00000000000079c5 */ /* 0x000fe20000000000 */
[----:B------:R-:W-:Y:S01]  /*15a0*/  ULEA UR6, UR8, UR9, 0x9 ;  /* 0x0000000908067291 */ /* 0x000fe2000f8e483f */
[----:B------:R-:W-:Y:S01]  /*15b0*/  UMOV UR5, 0x80000020 ;  /* 0x8000002000057882 */ /* 0x000fe20000000000 */
[----:B------:R-:W-:-:S07]  /*15c0*/  UMOV UR7, 0x80000020 ;  /* 0x8000002000077882 */ /* 0x000fce0000000000 */
[----:B------:R-:W-:Y:S01]  /*15d0*/  IGMMA.64x128x32.S8.S8 R24, gdesc[UR4], R24, gsb0 ;  /* 0x03600000041879f1 */ /* 0x000fe20008041018 */
        /* <DEDUP_REMOVED lines=9> */
[----:B------:R-:W-:Y:S01]  /*1670*/  BPT.TRAP 0x1 ;  /* 0x000000040000795c */ /* 0x000fe20000300000 */
.L_x_23:
[----:B01----:R-:W-:Y:S01]  /*1680*/  IMAD R4, R3, 0x8, R6 ;  /* 0x0000000803047824 */ /* 0x003fe200078e0206 */
[----:B------:R-:W-:-:S03]  /*1690*/  ISETP.GT.U32.AND P1, PT, R19, 0x1, PT ;  /* 0x000000011300780c */ /* 0x000fc60003f24070 */
[----:B------:R-:W-:-:S05]  /*16a0*/  VIADD R4, R4, 0x28 ;  /* 0x0000002804047836 */ /* 0x000fca0000000000 */
[----:B------:R-:W-:-:S04]  /*16b0*/  PRMT R4, RZ, 0x654, R4 ;  /* 0x00000654ff047816 */ /* 0x000fc80000000004 */
[----:B------:R0:W-:Y:S01]  /*16c0*/  SYNCS.ARRIVE.TRANS64.RED.A1T0 RZ, [R4+URZ], RZ ;  /* 0x000000ff04ff79a7 */ /* 0x0001e2000810043f */
[----:B------:R-:W-:Y:S05]  /*16d0*/  @P1 BRA `(.L_x_24) ;  /* 0x0000000000041947 */ /* 0x000fea0003800000 */
[----:B------:R-:W-:Y:S01]  /*16e0*/  BPT.TRAP 0x1 ;  /* 0x000000040000795c */ /* 0x000fe20000300000 */
.L_x_24:
[----:B------:R-:W-:Y:S01]  /*16f0*/  UIADD3 UR8, UR8, 0x1, URZ ;  /* 0x0000000108087890 */ /* 0x000fe2000fffe03f */
[C---:B------:R-:W-:Y:S01]  /*1700*/  ISETP.GT.AND P2, PT, R0.reuse, 0x1, PT ;  /* 0x000000010000780c */ /* 0x040fe20003f44270 */
[----:B------:R-:W-:Y:S02]  /*1710*/  VIADD R3, R3, 0x1 ;  /* 0x0000000103037836 */ /* 0x000fe40000000000 */
[----:B------:R-:W-:Y:S01]  /*1720*/  UISETP.NE.AND UP0, UPT, UR8, 0x5, UPT ;  /* 0x000000050800788c */ /* 0x000fe2000bf05270 */
[----:B------:R-:W-:Y:S02]  /*1730*/  VIADD R0, R0, 0xffffffff ;  /* 0xffffffff00007836 */ /* 0x000fe40000000000 */
[C---:B------:R-:W-:Y:S01]  /*1740*/  ISETP.NE.AND P1, PT, R3.reuse, 0x5, PT ;  /* 0x000000050300780c */ /* 0x040fe20003f25270 */
[----:B------:R-:W-:Y:S02]  /*1750*/  USEL UR4, URZ, 0x1, UP0 ;  /* 0x000000013f047887 */ /* 0x000fe40008000000 */
[----:B------:R-:W-:Y:S01]  /*1760*/  USEL UR8, UR8, URZ, UP0 ;  /* 0x0000003f08087287 */ /* 0x000fe20008000000 */
[----:B------:R-:W-:-:S03]  /*1770*/  SEL R3, R3, RZ, P1 ;  /* 0x000000ff03037207 */ /* 0x000fc60000800000 */
[----:B------:R-:W-:Y:S01]  /*1780*/  LOP3.LUT R7, R7, UR4, RZ, 0x3c, !PT ;  /* 0x0000000407077c12 */ /* 0x000fe2000f8e3cff */
[----:B------:R-:W-:Y:S07]  /*1790*/  @P2 BRA `(.L_x_25) ;  /* 0xfffffffc003c2947 */ /* 0x000fee000383ffff */
.L_x_18:
[----:B------:R-:W2:Y:S02]  /*17a0*/  LDC R0, c[0x0][0x28c] ;  /* 0x0000a300ff007b82 */ /* 0x000ea40000000800 */
[----:B--2---:R-:W-:-:S13]  /*17b0*/  ISETP.GE.AND P1, PT, R0, 0x1, PT ;  /* 0x000000010000780c */ /* 0x004fda0003f26270 */
[----:B------:R-:W-:Y:S05]  /*17c0*/  @!P1 BRA `(.L_x_26) ;  /* 0x0000000000409947 */ /* 0x000fea0003800000 */
[----:B------:R-:W-:Y:S05]  /*17d0*/  @!P0 BRA `(.L_x_27) ;  /* 0x0000000000048947 */ /* 0x000fea0003800000 */
[----:B------:R-:W-:Y:S01]  /*17e0*/  BPT.TRAP 0x1 ;  /* 0x000000040000795c */ /* 0x000fe20000300000 */
.L_x_27:
[----:B------:R-:W-:Y:S01]  /*17f0*/  UISETP.LT.AND UP0, UPT, UR40, 0x1, UPT ;  /* 0x000000012800788c */ /* 0x000fe2000bf01270 */
[----:B------:R-:W-:-:S03]  /*1800*/  ISETP.GT.U32.AND P0, PT, R19, 0x1, PT ;  /* 0x000000011300780c */ /* 0x000fc60003f04070 */
[----:B------:R-:W-:-:S04]  /*1810*/  USEL UR6, UR40, 0x1, UP0 ;  /* 0x0000000128067887 */ /* 0x000fc80008000000 */
[----:B------:R-:W-:-:S04]  /*1820*/  UIADD3 UR6, UR39, UR40, -UR6 ;  /* 0x0000002827067290 */ /* 0x000fc8000fffe806 */
[----:B------:R-:W-:-:S04]  /*1830*/  UIMAD.WIDE.U32 UR4, UR6, -0x33333333, URZ ;  /* 0xcccccccd060478a5 */ /* 0x000fc8000f8e003f */
[----:B------:R-:W-:-:S04]  /*1840*/  USHF.R.U32.HI UR4, URZ, 0x2, UR5 ;  /* 0x000000023f047899 */ /* 0x000fc80008011605 */
[----:B------:R-:W-:-:S06]  /*1850*/  UIMAD UR6, UR4, -0x5, UR6 ;  /* 0xfffffffb040678a4 */ /* 0x000fcc000f8e0206 */
[----:B------:R-:W-:-:S04]  /*1860*/  IMAD.U32 R3, RZ, RZ, UR6 ;  /* 0x00000006ff037e24 */ /* 0x000fc8000f8e00ff */
[----:B------:R-:W-:-:S04]  /*1870*/  IMAD R0, R3, 0x8, R6 ;  /* 0x0000000803007824 */ /* 0x000fc800078e0206 */
[----:B------:R-:W-:-:S05]  /*1880*/  VIADD R0, R0, 0x28 ;  /* 0x0000002800007836 */ /* 0x000fca0000000000 */
[----:B------:R-:W-:-:S04]  /*1890*/  PRMT R0, RZ, 0x654, R0 ;  /* 0x00000654ff007816 */ /* 0x000fc80000000000 */
[----:B------:R2:W-:Y:S01]  /*18a0*/  SYNCS.ARRIVE.TRANS64.RED.A1T0 RZ, [R0+URZ], RZ ;  /* 0x000000ff00ff79a7 */ /* 0x0005e2000810043f */
[----:B------:R-:W-:Y:S05]  /*18b0*/  @P0 BRA `(.L_x_26) ;  /* 0x0000000000040947 */ /* 0x000fea0003800000 */
[----:B------:R-:W-:Y:S01]  /*18c0*/  BPT.TRAP 0x1 ;  /* 0x000000040000795c */ /* 0x000fe20000300000 */
.L_x_26:
[----:B------:R-:W3:Y:S01]  /*18d0*/  LDC R7, c[0x0][0x288] ;  /* 0x0000a200ff077b82 */ /* 0x000ee20000000800 */
[--C-:B--2---:R-:W-:Y:S01]  /*18e0*/  SHF.R.U32.HI R0, RZ, 0x2, R18.reuse ;  /* 0x00000002ff007819 */ /* 0x104fe20000011612 */
[----:B------:R-:W-:Y:S01]  /*18f0*/  IMAD.SHL.U32 R91, R91, 0x80, RZ ;  /* 0x000000805b5b7824 */ /* 0x000fe200078e00ff */
[----:B01----:R-:W-:Y:S01]  /*1900*/  SHF.R.U32.HI R5, RZ, 0x7, R18 ;  /* 0x00000007ff057819 */ /* 0x003fe20000011612 */
[----:B------:R-:W-:Y:S01]  /*1910*/  UIADD3 UR39, UR40, UR39, URZ ;  /* 0x0000002728277290 */ /* 0x000fe2000fffe03f */
[----:B------:R-:W-:Y:S01]  /*1920*/  LOP3.LUT R4, R18, 0x60, RZ, 0xc0, !PT ;  /* 0x0000006012047812 */ /* 0x000fe200078ec0ff */
[----:B------:R-:W-:Y:S01]  /*1930*/  ULDC UR7, c[0x0][0x284] ;  /* 0x0000a10000077ab9 */ /* 0x000fe20000000800 */
[----:B------:R-:W-:Y:S01]  /*1940*/  LOP3.LUT R3, R0, 0x7, RZ, 0xc0, !PT ;  /* 0x0000000700037812 */ /* 0x000fe200078ec0ff */
[----:B------:R-:W-:Y:S01]  /*1950*/  UISETP.GT.U32.AND UP0, UPT, UR39, 0x4, UPT ;  /* 0x000000042700788c */ /* 0x000fe2000bf04070 */
[----:B------:R-:W-:Y:S01]  /*1960*/  LOP3.LUT R0, R5, 0x1, RZ, 0xc0, !PT ;  /* 0x0000000105007812 */ /* 0x000fe200078ec0ff */
[----:B------:R-:W-:Y:S01]  /*1970*/  UISETP.GE.U32.AND UP1, UPT, UR40, 0x5, UPT ;  /* 0x000000052800788c */ /* 0x000fe2000bf26070 */
[----:B------:R-:W-:Y:S01]  /*1980*/  SHF.R.U32.HI R6, RZ, 0x1, R4 ;  /* 0x00000001ff067819 */ /* 0x000fe20000011604 */
[----:B------:R-:W-:Y:S01]  /*1990*/  UISETP.LT.U32.AND UP0, UPT, UR40, 0x5, UP0 ;  /* 0x000000052800788c */ /* 0x000fe20008701070 */
[----:B------:R-:W-:Y:S01]  /*19a0*/  LOP3.LUT R4, R18, 0x3, RZ, 0xc0, !PT ;  /* 0x0000000312047812 */ /* 0x000fe200078ec0ff */
[----:B------:R-:W-:Y:S01]  /*19b0*/  IMAD.SHL.U32 R8, R0, 0x40, RZ ;  /* 0x0000004000087824 */ /* 0x000fe200078e00ff */
[----:B------:R-:W-:Y:S01]  /*19c0*/  IADD3 R5, RZ, -R6, -R3 ;  /* 0x80000006ff057210 */ /* 0x000fe20007ffe803 */
[----:B------:R-:W-:Y:S01]  /*19d0*/  ULDC.64 UR8, c[0x0][0x5d0] ;  /* 0x0001740000087ab9 */ /* 0x000fe20000000a00 */
[----:B------:R-:W-:Y:S01]  /*19e0*/  SHF.R.S32.HI R14, RZ, 0x1f, R89 ;  /* 0x0000001fff0e7819 */ /* 0x000fe20000011459 */
[----:B------:R-:W-:Y:S01]  /*19f0*/  UIMAD.WIDE.U32 UR4, UR39, -0x33333333, URZ ;  /* 0xcccccccd270478a5 */ /* 0x000fe2000f8e003f */
[----:B------:R-:W-:Y:S01]  /*1a00*/  LOP3.LUT R3, R8, 0x40, R3, 0xe2, !PT ;  /* 0x0000004008037812 */ /* 0x000fe200078ee203 */
[----:B------:R-:W-:Y:S01]  /*1a10*/  IMAD.SHL.U32 R8, R18, 0x2, RZ ;  /* 0x0000000212087824 */ /* 0x000fe200078e00ff */
[----:B------:R-:W-:Y:S01]  /*1a20*/  USEL UR6, URZ, 0x1, !UP0 ;  /* 0x000000013f067887 */ /* 0x000fe2000c000000 */
[----:B------:R-:W-:Y:S01]  /*1a30*/  IMAD R0, R0, -0x40, R5 ;  /* 0xffffffc000007824 */ /* 0x000fe200078e0205 */
[----:B------:R-:W-:Y:S01]  /*1a40*/  USHF.R.U32.HI UR4, URZ, 0x2, UR5 ;  /* 0x000000023f047899 */ /* 0x000fe20008011605 */
[----:B---3--:R-:W-:Y:S01]  /*1a50*/  IMAD R12, R4, -0x2, R7 ;  /* 0xfffffffe040c7824 */ /* 0x008fe200078e0207 */
[C---:B------:R-:W-:Y:S01]  /*1a60*/  ISETP.GE.AND P0, PT, R91.reuse, R7, PT ;  /* 0x000000075b00720c */ /* 0x040fe20003f06270 */
[----:B------:R-:W-:Y:S01]  /*1a70*/  IMAD.SHL.U32 R7, R90, 0x80, RZ ;  /* 0x000000805a077824 */ /* 0x000fe200078e00ff */
[----:B------:R-:W-:Y:S01]  /*1a80*/  LOP3.LUT R8, R91, 0x6, R8, 0xf8, !PT ;  /* 0x000000065b087812 */ /* 0x000fe200078ef808 */
[----:B------:R-:W-:Y:S01]  /*1a90*/  IMAD R4, R14, UR8, RZ ;  /* 0x000000080e047c24 */ /* 0x000fe2000f8e02ff */
[----:B------:R-:W-:Y:S01]  /*1aa0*/  ULOP3.LUT UR38, UR38, UR6, URZ, 0x3c, !UPT ;  /* 0x0000000626267292 */ /* 0x000fe2000f8e3c3f */
[----:B------:R-:W-:Y:S01]  /*1ab0*/  IMAD.WIDE R10, R90, 0x80, RZ ;  /* 0x000000805a0a7825 */ /* 0x000fe200078e02ff */
[----:B------:R-:W-:Y:S01]  /*1ac0*/  ISETP.GE.OR P0, PT, R7, UR7, P0 ;  /* 0x0000000707007c0c */ /* 0x000fe20008706670 */
[----:B------:R-:W-:Y:S01]  /*1ad0*/  UIMAD UR39, UR4, -0x5, UR39 ;  /* 0xfffffffb042778a4 */ /* 0x000fe2000f8e0227 */
[----:B------:R-:W-:Y:S01]  /*1ae0*/  SHF.R.S32.HI R9, RZ, 0x1f, R8 ;  /* 0x0000001fff097819 */ /* 0x000fe20000011408 */
[----:B------:R-:W-:Y:S01]  /*1af0*/  IMAD R13, R89, UR9, R4 ;  /* 0x00000009590d7c24 */ /* 0x000fe2000f8e0204 */
[----:B------:R-:W-:Y:S01]  /*1b00*/  @UP1 ULOP3.LUT UR38, UR38, 0x1, UR4, 0x78, !UPT ;  /* 0x0000000126261892 */ /* 0x000fe2000f8e7804 */
[----:B------:R-:W-:Y:S01]  /*1b10*/  IADD3 R94, -R7, UR7, R0 ;  /* 0x00000007075e7c10 */ /* 0x000fe2000fffe100 */
[----:B------:R-:W-:Y:S01]  /*1b20*/  IMAD.MOV.U32 R0, RZ, RZ, -0x1 ;  /* 0xffffffffff007424 */ /* 0x000fe200078e00ff */
[----:B------:R-:W-:Y:S01]  /*1b30*/  LOP3.LUT R21, R10, R3, R6, 0xfe, !PT ;  /* 0x000000030a157212 */ /* 0x000fe200078efe06 */
[----:B------:R-:W-:-:S04]  /*1b40*/  IMAD.WIDE.U32 R4, R89, UR8, R8 ;  /* 0x0000000859047c25 */ /* 0x000fc8000f8e0008 */
[----:B------:R-:W-:Y:S02]  /*1b50*/  IMAD.IADD R5, R5, 0x1, R13 ;  /* 0x0000000105057824 */ /* 0x000fe400078e020d */
[----:B------:R-:W-:Y:S01]  /*1b60*/  IMAD.IADD R3, R12, 0x1, -R91 ;  /* 0x000000010c037824 */ /* 0x000fe200078e0a5b */
[----:B------:R-:W-:Y:S06]  /*1b70*/  @P0 BRA `(.L_x_28) ;  /* 0x0000003000a00947 */ /* 0x000fec0003800000 */
[----:B------:R-:W0:Y:S01]  /*1b80*/  LDC.64 R12, c[0x0][0x5c8] ;  /* 0x00017200ff0c7b82 */ /* 0x000e220000000a00 */
[----:B------:R-:W-:Y:S01]  /*1b90*/  ULDC.64 UR4, c[0x0][0x5c0] ;  /* 0x0001700000047ab9 */ /* 0x000fe20000000a00 */
[----:B------:R-:W-:Y:S01]  /*1ba0*/  BSSY B0, `(.L_x_28) ;  /* 0x0000325000007945 */ /* 0x000fe20003800000 */
[-C--:B0-----:R-:W-:Y:S02]  /*1bb0*/  IMAD R6, R11, R12.reuse, RZ ;  /* 0x0000000c0b067224 */ /* 0x081fe400078e02ff */
[----:B------:R-:W-:-:S04]  /*1bc0*/  IMAD.WIDE.U32 R4, R21, R12, R4 ;  /* 0x0000000c15047225 */ /* 0x000fc800078e0004 */
[----:B------:R-:W-:Y:S01]  /*1bd0*/  IMAD R7, R21, R13, R6 ;  /* 0x0000000d15077224 */ /* 0x000fe200078e0206 */
[----:B------:R-:W-:-:S03]  /*1be0*/  IADD3 R4, P0, R4, UR4, RZ ;  /* 0x0000000404047c10 */ /* 0x000fc6000ff1e0ff */
[----:B------:R-:W-:Y:S01]  /*1bf0*/  IMAD.IADD R7, R5, 0x1, R7 ;  /* 0x0000000105077824 */ /* 0x000fe200078e0207 */
[----:B------:R-:W-:-:S04]  /*1c00*/  LEA R6, P1, R12, R4, 0x3 ;  /* 0x000000040c067211 */ /* 0x000fc800078218ff */
[----:B------:R-:W-:Y:S02]  /*1c10*/  IADD3.X R5, R7, UR5, RZ, P0, !PT ;  /* 0x0000000507057c10 */ /* 0x000fe400087fe4ff */
[----:B-----5:R-:W-:Y:S02]  /*1c20*/  ISETP.NE.AND P0, PT, R23, RZ, PT ;  /* 0x000000ff1700720c */ /* 0x020fe40003f05270 */
[----:B------:R-:W-:-:S11]  /*1c30*/  LEA.HI.X R7, R12, R5, R13, 0x3, P1 ;  /* 0x000000050c077211 */ /* 0x000fd600008f1c0d */
[----:B------:R-:W-:Y:S05]  /*1c40*/  @!P0 BRA `(.L_x_29) ;  /* 0x0000002400608947 */ /* 0x000fea0003800000 */
[----:B------:R-:W0:Y:S01]  /*1c50*/  LDC.64 R90, c[0x0][0x5b0] ;  /* 0x00016c00ff5a7b82 */ /* 0x000e220000000a00 */
[----:B------:R-:W-:Y:S01]  /*1c60*/  ULDC.64 UR4, c[0x0][0x5b8] ;  /* 0x00016e0000047ab9 */ /* 0x000fe20000000a00 */
[----:B------:R-:W-:Y:S01]  /*1c70*/  ISETP.GE.AND P1, PT, R94, 0x1, PT ;  /* 0x000000015e00780c */ /* 0x000fe20003f26270 */
[----:B------:R-:W-:Y:S01]  /*1c80*/  IMAD R10, R14, UR4, RZ ;  /* 0x000000040e0a7c24 */ /* 0x000fe2000f8e02ff */
[----:B------:R-:W-:Y:S01]  /*1c90*/  BSSY B1, `(.L_x_30) ;  /* 0x000000e000017945 */ /* 0x000fe20003800000 */
[----:B------:R-:W-:Y:S01]  /*1ca0*/  IMAD.WIDE.U32 R14, R89, UR4, R8 ;  /* 0x00000004590e7c25 */ /* 0x000fe2000f8e0008 */
[----:B------:R-:W-:Y:S02]  /*1cb0*/  ISETP.LT.OR P5, PT, R3, 0x1, !P1 ;  /* 0x000000010300780c */ /* 0x000fe40004fa1670 */
[----:B------:R-:W1:Y:S01]  /*1cc0*/  LDC.64 R92, c[0x0][0x5a8] ;  /* 0x00016a00ff5c7b82 */ /* 0x000e620000000a00 */
[----:B------:R-:W-:Y:S02]  /*1cd0*/  IMAD R13, R89, UR5, R10 ;  /* 0x00000005590d7c24 */ /* 0x000fe4000f8e020a */
[----:B------:R-:W-:-:S02]  /*1ce0*/  IMAD.MOV.U32 R12, RZ, RZ, R14 ;  /* 0x000000ffff0c7224 */ /* 0x000fc400078e000e */
[----:B------:R-:W-:Y:S02]  /*1cf0*/  IMAD.IADD R13, R15, 0x1, R13 ;  /* 0x000000010f0d7824 */ /* 0x000fe400078e020d */
[-C--:B0-----:R-:W-:Y:S02]  /*1d00*/  IMAD R10, R11, R90.reuse, RZ ;  /* 0x0000005a0b0a7224 */ /* 0x081fe400078e02ff */
[----:B------:R-:W-:-:S04]  /*1d10*/  IMAD.WIDE.U32 R8, R21, R90, R12 ;  /* 0x0000005a15087225 */ /* 0x000fc800078e000c */
[----:B------:R-:W-:Y:S01]  /*1d20*/  IMAD R89, R21, R91, R10 ;  /* 0x0000005b15597224 */ /* 0x000fe200078e020a */
[----:B-1----:R-:W-:-:S04]  /*1d30*/  IADD3 R8, P0, R8, R92, RZ ;  /* 0x0000005c08087210 */ /* 0x002fc80007f1e0ff */
[----:B------:R-:W-:Y:S01]  /*1d40*/  IADD3.X R9, R93, R9, R89, P0, !PT ;  /* 0x000000095d097210 */ /* 0x000fe200007fe459 */
[----:B------:R-:W-:Y:S08]  /*1d50*/  @P5 BRA `(.L_x_31) ;  /* 0x0000000000045947 */ /* 0x000ff00003800000 */
[----:B------:R0:W5:Y:S02]  /*1d60*/  LDG.E.U8 R88, desc[UR36][R8.64] ;  /* 0x0000002408587981 */ /* 0x000164000c1e1100 */
.L_x_31:
[----:B------:R-:W-:Y:S05]  /*1d70*/  BSYNC B1 ;  /* 0x0000000000017941 */ /* 0x000fea0003800000 */
.L_x_30:
[----:B-----5:R-:W-:Y:S01]  /*1d80*/  LOP3.LUT R15, R88, 0xffff, RZ, 0xc0, !PT ;  /* 0x0000ffff580f7812 */ /* 0x020fe200078ec0ff */
[C---:B------:R-:W-:Y:S01]  /*1d90*/  IMAD.SHL.U32 R10, R90.reuse, 0x8, RZ ;  /* 0x000000085a0a7824 */ /* 0x040fe200078e00ff */
[----:B------:R-:W-:Y:S01]  /*1da0*/  SHF.L.U64.HI R11, R90, 0x3, R91 ;  /* 0x000000035a0b7819 */ /* 0x000fe2000001025b */
[----:B------:R-:W-:Y:S01]  /*1db0*/  BSSY B1, `(.L_x_32) ;  /* 0x000000e000017945 */ /* 0x000fe20003800000 */
[----:B------:R-:W-:Y:S02]  /*1dc0*/  PRMT R20, R15, 0x8880, RZ ;  /* 0x000088800f147816 */ /* 0x000fe400000000ff */
[----:B------:R-:W-:Y:S01]  /*1dd0*/  ISETP.LT.OR P2, PT, R3, 0x2, !P1 ;  /* 0x000000020300780c */ /* 0x000fe20004f41670 */
[----:B------:R-:W-:Y:S01]  /*1de0*/  IMAD.WIDE.U32 R10, R21, R90, R10 ;  /* 0x0000005a150a7225 */ /* 0x000fe200078e000a */
[----:B------:R-:W-:-:S03]  /*1df0*/  ISETP.GE.AND P0, PT, R94, 0x9, PT ;  /* 0x000000095e00780c */ /* 0x000fc60003f06270 */
[----:B------:R-:W-:Y:S01]  /*1e00*/  IMAD R15, R20, R23, RZ ;  /* 0x00000017140f7224 */ /* 0x000fe200078e02ff */
[----:B------:R-:W-:Y:S01]  /*1e10*/  IADD3 R10, P3, P4, R14, R92, R10 ;  /* 0x0000005c0e0a7210 */ /* 0x000fe20007c7e00a */
[----:B------:R-:W-:Y:S02]  /*1e20*/  IMAD.IADD R20, R89, 0x1, R11 ;  /* 0x0000000159147824 */ /* 0x000fe400078e020b */
[----:B------:R-:W-:-:S05]  /*1e30*/  @!P5 IMAD R21, R24, R22, R15 ;  /* 0x000000161815d224 */ /* 0x000fca00078e020f */
[----:B------:R1:W-:Y:S01]  /*1e40*/  @!P5 STG.E.U8 desc[UR36][R4.64], R21 ;  /* 0x000000150400d986 */ /* 0x0003e2000c101124 */
[----:B------:R-:W-:Y:S05]  /*1e50*/  @P2 BRA `(.L_x_33) ;  /* 0x00000000000c2947 */ /* 0x000fea0003800000 */
[----:B------:R-:W2:Y:S02]  /*1e60*/  LDG.E.U8 R88, desc[UR36][R8.64+0x1] ;  /* 0x0000012408587981 */ /* 0x000ea4000c1e1100 */
[----:B--2---:R-:W-:-:S05]  /*1e70*/  PRMT R14, R88, 0x8880, RZ ;  /* 0x00008880580e7816 */ /* 0x004fca00000000ff */
[----:B------:R-:W-:-:S07]  /*1e80*/  IMAD R15, R14, R23, RZ ;  /* 0x000000170e0f7224 */ /* 0x000fce00078e02ff */
.L_x_33:
[----:B------:R-:W-:Y:S05]  /*1e90*/  BSYNC B1 ;  /* 0x0000000000017941 */ /* 0x000fea0003800000 */
.L_x_32:
[----:B------:R-:W-:Y:S01]  /*1ea0*/  ISETP.LT.OR P5, PT, R3, 0x1, !P0 ;  /* 0x000000010300780c */ /* 0x000fe200047a1670 */
[----:B------:R-:W-:Y:S01]  /*1eb0*/  @!P2 IMAD R25, R25, R22, R15 ;  /* 0x000000161919a224 */ /* 0x000fe200078e020f */
[----:B------:R-:W-:Y:S01]  /*1ec0*/  BSSY B1, `(.L_x_34) ;  /* 0x000000a000017945 */ /* 0x000fe20003800000 */
[----:B------:R-:W-:Y:S02]  /*1ed0*/  IADD3.X R11, R13, R93, R20, P3, P4 ;  /* 0x0000005d0d0b7210 */ /* 0x000fe40001fe8414 */
[C---:B------:R-:W-:Y:S01]  /*1ee0*/  ISETP.LT.OR P3, PT, R3.reuse, 0x2, !P0 ;  /* 0x000000020300780c */ /* 0x040fe20004761670 */
[----:B------:R2:W-:Y:S01]  /*1ef0*/  @!P2 STG.E.U8 desc[UR36][R4.64+0x1], R25 ;  /* 0x000001190400a986 */ /* 0x0005e2000c101124 */
[C---:B------:R-:W-:Y:S02]  /*1f00*/  ISETP.LT.OR P4, PT, R3.reuse, 0x9, !P1 ;  /* 0x000000090300780c */ /* 0x040fe40004f81670 */
[----:B------:R-:W-:-:S04]  /*1f10*/  ISETP.LT.OR P2, PT, R3, 0xa, !P1 ;  /* 0x0000000a0300780c */ /* 0x000fc80004f41670 */
[----:B------:R-:W-:Y:S09]  /*1f20*/  @P5 BRA `(.L_x_35) ;  /* 0x00000000000c5947 */ /* 0x000ff20003800000 */
[----:B------:R-:W3:Y:S02]  /*1f30*/  LDG.E.U8 R88, desc[UR36][R10.64] ;  /* 0x000000240a587981 */ /* 0x000ee4000c1e1100 */
[----:B---3--:R-:W-:-:S05]  /*1f40*/  PRMT R12, R88, 0x8880, RZ ;  /* 0x00008880580c7816 */ /* 0x008fca00000000ff */
[----:B------:R-:W-:-:S07]  /*1f50*/  IMAD R15, R12, R23, RZ ;  /* 0x000000170c0f7224 */ /* 0x000fce00078e02ff */
.L_x_35:
[----:B------:R-:W-:Y:S05]  /*1f60*/  BSYNC B1 ;  /* 0x0000000000017941 */ /* 0x000fea0003800000 */
.L_x_34:
[----:B------:R-:W-:Y:S01]  /*1f70*/  @!P5 IMAD R13, R26, R22, R15 ;  /* 0x000000161a0dd224 */ /* 0x000fe200078e020f */
[----:B------:R-:W-:Y:S04]  /*1f80*/  BSSY B1, `(.L_x_36) ;  /* 0x0000006000017945 */ /* 0x000fe80003800000 */
[----:B------:R3:W-:Y:S01]  /*1f90*/  @!P5 STG.E.U8 desc[UR36][R6.64], R13 ;  /* 0x0000000d0600d986 */ /* 0x0007e2000c101124 */
[----:B------:R-:W-:Y:S05]  /*1fa0*/  @P3 BRA `(.L_x_37) ;  /* 0x00000000000c3947 */ /* 0x000fea0003800000 */
[----:B------:R-:W4:Y:S02]  /*1fb0*/  LDG.E.U8 R88, desc[UR36][R10.64+0x1] ;  /* 0x000001240a587981 */ /* 0x000f24000c1e1100 */
[----:B----4-:R-:W-:-:S05]  /*1fc0*/  PRMT R12, R88, 0x8880, RZ ;  /* 0x00008880580c7816 */ /* 0x010fca00000000ff */
[----:B------:R-:W-:-:S07]  /*1fd0*/  IMAD R15, R12, R23, RZ ;  /* 0x000000170c0f7224 */ /* 0x000fce00078e02ff */
.L_x_37:
[----:B------:R-:W-:Y:S05]  /*1fe0*/  BSYNC B1 ;  /* 0x0000000000017941 */ /* 0x000fea0003800000 */
.L_x_36:
[----:B------:R-:W-:Y:S01]  /*1ff0*/  @!P3 IMAD R27, R27, R22, R15 ;  /* 0x000000161b1bb224 */ /* 0x000fe200078e020f */
[----:B------:R-:W-:Y:S04]  /*2000*/  BSSY B1, `(.L_x_38) ;  /* 0x0000006000017945 */ /* 0x000fe80003800000 */
[----:B------:R4:W-:Y:S01]  /*2010*/  @!P3 STG.E.U8 desc[UR36][R6.64+0x1], R27 ;  /* 0x0000011b0600b986 */ /* 0x0009e2000c101124 */
[----:B------:R-:W-:Y:S05]  /*2020*/  @P4 BRA `(.L_x_39) ;  /* 0x00000000000c4947 */ /* 0x000fea0003800000 */
[----:B------:R-:W5:Y:S02]  /*2030*/  LDG.E.U8 R88, desc[UR36][R8.64+0x8] ;  /* 0x0000082408587981 */ /* 0x000f64000c1e1100 */
[----:B-----5:R-:W-:-:S05]  /*2040*/  PRMT R12, R88, 0x8880, RZ ;  /* 0x00008880580c7816 */ /* 0x020fca00000000ff */
[----:B------:R-:W-:-:S07]  /*2050*/  IMAD R15, R12, R23, RZ ;  /* 0x000000170c0f7224 */ /* 0x000fce00078e02ff */
.L_x_39:
[----:B------:R-:W-:Y:S05]  /*2060*/  BSYNC B1 ;  /* 0x0000000000017941 */ /* 0x000fea0003800000 */
.L_x_38:
[----:B---3--:R-:W-:Y:S01]  /*2070*/  @!P4 IMAD R13, R28, R22, R15 ;  /* 0x000000161c0dc224 */ /* 0x008fe200078e020f */
[----:B------:R-:W-:Y:S04]  /*2080*/  BSSY B1, `(.L_x_40) ;  /* 0x0000006000017945 */ /* 0x000fe80003800000 */
[----:B------:R3:W-:Y:S01]  /*2090*/  @!P4 STG.E.U8 desc[UR36][R4.64+0x8], R13 ;  /* 0x0000080d0400c986 */ /* 0x0007e2000c101124 */
[----:B------:R-:W-:Y:S05]  /*20a0*/  @P2 BRA `(.L_x_41) ;  /* 0x00000000000c2947 */ /* 0x000fea0003800000 */
[----:B------:R-:W5:Y:S02]  /*20b0*/  LDG.E.U8 R88, desc[UR36][R8.64+0x9] ;  /* 0x0000092408587981 */ /* 0x000f64000c1e1100 */
[----:B-----5:R-:W-:-:S05]  /*20c0*/  PRMT R12, R88, 0x8880, RZ ;  /* 0x00008880580c7816 */ /* 0x020fca00000000ff */
[----:B------:R-:W-:-:S07]  /*20d0*/  IMAD R15, R12, R23, RZ ;  /* 0x000000170c0f7224 */ /* 0x000fce00078e02ff */
.L_x_41:
[----:B------:R-:W-:Y:S05]  /*20e0*/  BSYNC B1 ;  /* 0x0000000000017941 */ /* 0x000fea0003800000 */
.L_x_40:
[----:B------:R-:W-:Y:S01]  /*20f0*/  ISETP.LT.OR P4, PT, R3, 0x9, !P0 ;  /* 0x000000090300780c */ /* 0x000fe20004781670 */
[----:B------:R-:W-:Y:S01]  /*2100*/  @!P2 IMAD R29, R29, R22, R15 ;  /* 0x000000161d1da224 */ /* 0x000fe200078e020f */
[----:B------:R-:W-:Y:S01]  /*2110*/  BSSY B1, `(.L_x_42) ;  /* 0x0000009000017945 */ /* 0x000fe20003800000 */
[C---:B------:R-:W-:Y:S02]  /*2120*/  ISETP.LT.OR P3, PT, R3.reuse, 0xa, !P0 ;  /* 0x0000000a0300780c */ /* 0x040fe40004761670 */
[C---:B------:R-:W-:Y:S01]  /*2130*/  ISETP.LT.OR P5, PT, R3.reuse, 0x11, !P1 ;  /* 0x000000110300780c */ /* 0x040fe20004fa1670 */
[----:B------:R0:W-:Y:S01]  /*2140*/  @!P2 STG.E.U8 desc[UR36][R4.64+0x9], R29 ;  /* 0x0000091d0400a986 */ /* 0x0001e2000c101124 */
[----:B------:R-:W-:-:S06]  /*2150*/  ISETP.LT.OR P2, PT, R3, 0x12, !P1 ;  /* 0x000000120300780c */ /* 0x000fcc0004f41670 */
[----:B------:R-:W-:Y:S07]  /*2160*/  @P4 BRA `(.L_x_43) ;  /* 0x00000000000c4947 */ /* 0x000fee0003800000 */
[----:B------:R-:W5:Y:S02]  /*2170*/  LDG.E.U8 R88, desc[UR36][R10.64+0x8] ;  /* 0x000008240a587981 */ /* 0x000f64000c1e1100 */
[----:B-----5:R-:W-:-:S05]  /*2180*/  PRMT R12, R88, 0x8880, RZ ;  /* 0x00008880580c7816 */ /* 0x020fca00000000ff */
[----:B------:R-:W-:-:S07]  /*2190*/  IMAD R15, R12, R23, RZ ;  /* 0x000000170c0f7224 */ /* 0x000fce00078e02ff */
.L_x_43:
[----:B------:R-:W-:Y:S05]  /*21a0*/  BSYNC B1 ;  /* 0x0000000000017941 */ /* 0x000fea0003800000 */
.L_x_42:
[----:B---3--:R-:W-:Y:S01]  /*21b0*/  @!P4 IMAD R13, R30, R22, R15 ;  /* 0x000000161e0dc224 */ /* 0x008fe200078e020f */
[----:B------:R-:W-:Y:S04]  /*21c0*/  BSSY B1, `(.L_x_44) ;  /* 0x0000006000017945 */ /* 0x000fe80003800000 */
[----:B------:R3:W-:Y:S01]  /*21d0*/  @!P4 STG.E.U8 desc[UR36][R6.64+0x8], R13 ;  /* 0x0000080d0600c986 */ /* 0x0007e2000c101124 */
[----:B------:R-:W-:Y:S05]  /*21e0*/  @P3 BRA `(.L_x_45) ;  /* 0x00000000000c3947 */ /* 0x000fea0003800000 */
[----:B------:R-:W5:Y:S02]  /*21f0*/  LDG.E.U8 R88, desc[UR36][R10.64+0x9] ;  /* 0x000009240a587981 */ /* 0x000f64000c1e1100 */
[----:B-----5:R-:W-:-:S05]  /*2200*/  PRMT R12, R88, 0x8880, RZ ;  /* 0x00008880580c7816 */ /* 0x020fca00000000ff */
[----:B------:R-:W-:-:S07]  /*2210*/  IMAD R15, R12, R23, RZ ;  /* 0x000000170c0f7224 */ /* 0x000fce00078e02ff */
.L_x_45:
[----:B------:R-:W-:Y:S05]  /*2220*/  BSYNC B1 ;  /* 0x0000000000017941 */ /* 0x000fea0003800000 */
.L_x_44:
[----:B------:R-:W-:Y:S01]  /*2230*/  @!P3 IMAD R31, R31, R22, R15 ;  /* 0x000000161f1fb224 */ /* 0x000fe200078e020f */
[----:B------:R-:W-:Y:S04]  /*2240*/  BSSY B1, `(.L_x_46) ;  /* 0x0000006000017945 */ /* 0x000fe80003800000 */
[----:B------:R0:W-:Y:S01]  /*2250*/  @!P3 STG.E.U8 desc[UR36][R6.64+0x9], R31 ;  /* 0x0000091f0600b986 */ /* 0x0001e2000c101124 */
[----:B------:R-:W-:Y:S05]  /*2260*/  @P5 BRA `(.L_x_47) ;  /* 0x00000000000c5947 */ /* 0x000fea0003800000 */
[----:B------:R-:W5:Y:S02]  /*2270*/  LDG.E.U8 R88, desc[UR36][R8.64+0x10] ;  /* 0x0000102408587981 */ /* 0x000f64000c1e1100 */
[----:B-----5:R-:W-:-:S05]  /*2280*/  PRMT R12, R88, 0x8880, RZ ;  /* 0x00008880580c7816 */ /* 0x020fca00000000ff */
[----:B------:R-:W-:-:S07]  /*2290*/  IMAD R15, R12, R23, RZ ;  /* 0x000000170c0f7224 */ /* 0x000fce00078e02ff */
.L_x_47:
[----:B------:R-:W-:Y:S05]  /*22a0*/  BSYNC B1 ;  /* 0x0000000000017941 */ /* 0x000fea0003800000 */
.L_x_46:
[----:B---3--:R-:W-:Y:S01]  /*22b0*/  @!P5 IMAD R13, R32, R22, R15 ;  /* 0x00000016200dd224 */ /* 0x008fe200078e020f */
[----:B------:R-:W-:Y:S04]  /*22c0*/  BSSY B1, `(.L_x_48) ;  /* 0x0000006000017945 */ /* 0x000fe80003800000 */
[----:B------:R3:W-:Y:S01]  /*22d0*/  @!P5 STG.E.U8 desc[UR36][R4.64+0x10], R13 ;  /* 0x0000100d0400d986 */ /* 0x0007e2000c101124 */
[----:B------:R-:W-:Y:S05]  /*22e0*/  @P2 BRA `(.L_x_49) ;  /* 0x00000000000c2947 */ /* 0x000fea0003800000 */
[----:B------:R-:W5:Y:S02]  /*22f0*/  LDG.E.U8 R88, desc[UR36][R8.64+0x11] ;  /* 0x0000112408587981 */ /* 0x000f64000c1e1100 */
[----:B-----5:R-:W-:-:S05]  /*2300*/  PRMT R12, R88, 0x8880, RZ ;  /* 0x00008880580c7816 */ /* 0x020fca00000000ff */
[----:B------:R-:W-:-:S07]  /*2310*/  IMAD R15, R12, R23, RZ ;  /* 0x000000170c0f7224 */ /* 0x000fce00078e02ff */
.L_x_49:
[----:B------:R-:W-:Y:S05]  /*2320*/  BSYNC B1 ;  /* 0x0000000000017941 */ /* 0x000fea0003800000 */
.L_x_48:
        /* <DEDUP_REMOVED lines=11> */
.L_x_51:
[----:B------:R-:W-:Y:S05]  /*23e0*/  BSYNC B1 ;  /* 0x0000000000017941 */ /* 0x000fea0003800000 */
.L_x_50:
[----:B---3--:R-:W-:Y:S01]  /*23f0*/  @!P4 IMAD R13, R34, R22, R15 ;  /* 0x00000016220dc224 */ /* 0x008fe200078e020f */
[----:B------:R-:W-:Y:S04]  /*2400*/  BSSY B1, `(.L_x_52) ;  /* 0x0000006000017945 */ /* 0x000fe80003800000 */
[----:B------:R3:W-:Y:S01]  /*2410*/  @!P4 STG.E.U8 desc[UR36][R6.64+0x10], R13 ;  /* 0x0000100d0600c986 */ /* 0x0007e2000c101124 */
[----:B------:R-:W-:Y:S05]  /*2420*/  @P3 BRA `(.L_x_53) ;  /* 0x00000000000c3947 */ /* 0x000fea0003800000 */
[----:B------:R-:W5:Y:S02]  /*2430*/  LDG.E.U8 R88, desc[UR36][R10.64+0x11] ;  /* 0x000011240a587981 */ /* 0x000f64000c1e1100 */
[----:B-----5:R-:W-:-:S05]  /*2440*/  PRMT R12, R88, 0x8880, RZ ;  /* 0x00008880580c7816 */ /* 0x020fca00000000ff */
[----:B------:R-:W-:-:S07]  /*2450*/  IMAD R15, R12, R23, RZ ;  /* 0x000000170c0f7224 */ /* 0x000fce00078e02ff */
.L_x_53:
[----:B------:R-:W-:Y:S05]  /*2460*/  BSYNC B1 ;  /* 0x0000000000017941 */ /* 0x000fea0003800000 */
.L_x_52:
[----:B------:R-:W-:Y:S01]  /*2470*/  @!P3 IMAD R35, R35, R22, R15 ;  /* 0x000000162323b224 */ /* 0x000fe200078e020f */
[----:B------:R-:W-:Y:S04]  /*2480*/  BSSY B1, `(.L_x_54) ;  /* 0x0000006000017945 */ /* 0x000fe80003800000 */
[----:B------:R0:W-:Y:S01]  /*2490*/  @!P3 STG.E.U8 desc[UR36][R6.64+0x11], R35 ;  /* 0x000011230600b986 */ /* 0x0001e2000c101124 */
[----:B------:R-:W-:Y:S05]  /*24a0*/  @P5 BRA `(.L_x_55) ;  /* 0x00000000000c5947 */ /* 0x000fea0003800000 */
[----:B------:R-:W5:Y:S02]  /*24b0*/  LDG.E.U8 R88, desc[UR36][R8.64+0x18] ;  /* 0x0000182408587981 */ /* 0x000f64000c1e1100 */
[----:B-----5:R-:W-:-:S05]  /*24c0*/  PRMT R12, R88, 0x8880, RZ ;  /* 0x00008880580c7816 */ /* 0x020fca00000000ff */
[----:B------:R-:W-:-:S07]  /*24d0*/  IMAD R15, R12, R23, RZ ;  /* 0x000000170c0f7224 */ /* 0x000fce00078e02ff */
.L_x_55:
[----:B------:R-:W-:Y:S05]  /*24e0*/  BSYNC B1 ;  /* 0x0000000000017941 */ /* 0x000fea0003800000 */
.L_x_54:
[----:B---3--:R-:W-:Y:S01]  /*24f0*/  @!P5 IMAD R13, R36, R22, R15 ;  /* 0x00000016240dd224 */ /* 0x008fe200078e020f */
[----:B------:R-:W-:Y:S04]  /*2500*/  BSSY B1, `(.L_x_56) ;  /* 0x0000006000017945 */ /* 0x000fe80003800000 */
[----:B------:R3:W-:Y:S01]  /*2510*/  @!P5 STG.E.U8 desc[UR36][R4.64+0x18], R13 ;  /* 0x0000180d0400d986 */ /* 0x0007e2000c101124 */
[----:B------:R-:W-:Y:S05]  /*2520*/  @P2 BRA `(.L_x_57) ;  /* 0x00000000000c2947 */ /* 0x000fea0003800000 */
[----:B------:R-:W5:Y:S02]  /*2530*/  LDG.E.U8 R88, desc[UR36][R8.64+0x19] ;  /* 0x0000192408587981 */ /* 0x000f64000c1e1100 */
[----:B-----5:R-:W-:-:S05]  /*2540*/  PRMT R12, R88, 0x8880, RZ ;  /* 0x00008880580c7816 */ /* 0x020fca00000000ff */
[----:B------:R-:W-:-:S07]  /*2550*/  IMAD R15, R12, R23, RZ ;  /* 0x000000170c0f7224 */ /* 0x000fce00078e02ff */
.L_x_57:
[----:B------:R-:W-:Y:S05]  /*2560*/  BSYNC B1 ;  /* 0x0000000000017941 */ /* 0x000fea0003800000 */
.L_x_56:
        /* <DEDUP_REMOVED lines=11> */
.L_x_59:
[----:B------:R-:W-:Y:S05]  /*2620*/  BSYNC B1 ;  /* 0x0000000000017941 */ /* 0x000fea0003800000 */
.L_x_58:
[----:B---3--:R-:W-:Y:S01]  /*2630*/  @!P4 IMAD R13, R38, R22, R15 ;  /* 0x00000016260dc224 */ /* 0x008fe200078e020f */
[----:B------:R-:W-:Y:S04]  /*2640*/  BSSY B1, `(.L_x_60) ;  /* 0x0000006000017945 */ /* 0x000fe80003800000 */
[----:B------:R3:W-:Y:S01]  /*2650*/  @!P4 STG.E.U8 desc[UR36][R6.64+0x18], R13 ;  /* 0x0000180d0600c986 */ /* 0x0007e2000c101124 */
[----:B------:R-:W-:Y:S05]  /*2660*/  @P3 BRA `(.L_x_61) ;  /* 0x00000000000c3947 */ /* 0x000fea0003800000 */
[----:B------:R-:W5:Y:S02]  /*2670*/  LDG.E.U8 R88, desc[UR36][R10.64+0x19] ;  /* 0x000019240a587981 */ /* 0x000f64000c1e1100 */
[----:B-----5:R-:W-:-:S05]  /*2680*/  PRMT R12, R88, 0x8880, RZ ;  /* 0x00008880580c7816 */ /* 0x020fca00000000ff */
[----:B------:R-:W-:-:S07]  /*2690*/  IMAD R15, R12, R23, RZ ;  /* 0x000000170c0f7224 */ /* 0x000fce00078e02ff */
.L_x_61:
[----:B------:R-:W-:Y:S05]  /*26a0*/  BSYNC B1 ;  /* 0x0000000000017941 */ /* 0x000fea0003800000 */
.L_x_60:
[----:B------:R-:W-:Y:S01]  /*26b0*/  @!P3 IMAD R39, R39, R22, R15 ;  /* 0x000000162727b224 */ /* 0x000fe200078e020f */
[----:B------:R-:W-:Y:S04]  /*26c0*/  BSSY B1, `(.L_x_62) ;  /* 0x0000006000017945 */ /* 0x000fe80003800000 */
[----:B------:R0:W-:Y:S01]  /*26d0*/  @!P3 STG.E.U8 desc[UR36][R6.64+0x19], R39 ;  /* 0x000019270600b986 */ /* 0x0001e2000c101124 */
[----:B------:R-:W-:Y:S05]  /*26e0*/  @P5 BRA `(.L_x_63) ;  /* 0x00000000000c5947 */ /* 0x000fea0003800000 */
[----:B------:R-:W5:Y:S02]  /*26f0*/  LDG.E.U8 R88, desc[UR36][R8.64+0x20] ;  /* 0x0000202408587981 */ /* 0x000f64000c1e1100 */
[----:B-----5:R-:W-:-:S05]  /*2700*/  PRMT R12, R88, 0x8880, RZ ;  /* 0x00008880580c7816 */ /* 0x020fca00000000ff */
[----:B------:R-:W-:-:S07]  /*2710*/  IMAD R15, R12, R23, RZ ;  /* 0x000000170c0f7224 */ /* 0x000fce00078e02ff */
.L_x_63:
[----:B------:R-:W-:Y:S05]  /*2720*/  BSYNC B1 ;  /* 0x0000000000017941 */ /* 0x000fea0003800000 */
.L_x_62:
[----:B---3--:R-:W-:Y:S01]  /*2730*/  @!P5 IMAD R13, R40, R22, R15 ;  /* 0x00000016280dd224 */ /* 0x008fe200078e020f */
[----:B------:R-:W-:Y:S04]  /*2740*/  BSSY B1, `(.L_x_64) ;  /* 0x0000006000017945 */ /* 0x000fe80003800000 */
[----:B------:R3:W-:Y:S01]  /*2750*/  @!P5 STG.E.U8 desc[UR36][R4.64+0x20], R13 ;  /* 0x0000200d0400d986 */ /* 0x0007e2000c101124 */
[----:B------:R-:W-:Y:S05]  /*2760*/  @P2 BRA `(.L_x_65) ;  /* 0x00000000000c2947 */ /* 0x000fea0003800000 */
[----:B------:R-:W5:Y:S02]  /*2770*/  LDG.E.U8 R88, desc[UR36][R8.64+0x21] ;  /* 0x0000212408587981 */ /* 0x000f64000c1e1100 */
[----:B-----5:R-:W-:-:S05]  /*2780*/  PRMT R12, R88, 0x8880, RZ ;  /* 0x00008880580c7816 */ /* 0x020fca00000000ff */
[----:B------:R-:W-:-:S07]  /*2790*/  IMAD R15, R12, R23, RZ ;  /* 0x000000170c0f7224 */ /* 0x000fce00078e02ff */
.L_x_65:
[----:B------:R-:W-:Y:S05]  /*27a0*/  BSYNC B1 ;  /* 0x0000000000017941 */ /* 0x000fea0003800000 */
.L_x_64:
        /* <DEDUP_REMOVED lines=11> */
.L_x_67:
[----:B------:R-:W-:Y:S05]  /*2860*/  BSYNC B1 ;  /* 0x0000000000017941 */ /* 0x000fea0003800000 */
.L_x_66:
[----:B---3--:R-:W-:Y:S01]  /*2870*/  @!P4 IMAD R13, R42, R22, R15 ;  /* 0x000000162a0dc224 */ /* 0x008fe200078e020f */
[----:B------:R-:W-:Y:S04]  /*2880*/  BSSY B1, `(.L_x_68) ;  /* 0x0000006000017945 */ /* 0x000fe80003800000 */
[----:B------:R3:W-:Y:S01]  /*2890*/  @!P4 STG.E.U8 desc[UR36][R6.64+0x20], R13 ;  /* 0x0000200d0600c986 */ /* 0x0007e2000c101124 */
[----:B------:R-:W-:Y:S05]  /*28a0*/  @P3 BRA `(.L_x_69) ;  /* 0x00000000000c3947 */ /* 0x000fea0003800000 */
[----:B------:R-:W5:Y:S02]  /*28b0*/  LDG.E.U8 R88, desc[UR36][R10.64+0x21] ;  /* 0x000021240a587981 */ /* 0x000f64000c1e1100 */
[----:B-----5:R-:W-:-:S05]  /*28c0*/  PRMT R12, R88, 0x8880, RZ ;  /* 0x00008880580c7816 */ /* 0x020fca00000000ff */
[----:B------:R-:W-:-:S07]  /*28d0*/  IMAD R15, R12, R23, RZ ;  /* 0x000000170c0f7224 */ /* 0x000fce00078e02ff */
.L_x_69:
[----:B------:R-:W-:Y:S05]  /*28e0*/  BSYNC B1 ;  /* 0x0000000000017941 */ /* 0x000fea0003800000 */
.L_x_68:
[----:B------:R-:W-:Y:S01]  /*28f0*/  @!P3 IMAD R43, R43, R22, R15 ;  /* 0x000000162b2bb224 */ /* 0x000fe200078e020f */
[----:B------:R-:W-:Y:S04]  /*2900*/  BSSY B1, `(.L_x_70) ;  /* 0x0000006000017945 */ /* 0x000fe80003800000 */
[----:B------:R0:W-:Y:S01]  /*2910*/  @!P3 STG.E.U8 desc[UR36][R6.64+0x21], R43 ;  /* 0x0000212b0600b986 */ /* 0x0001e2000c101124 */
[----:B------:R-:W-:Y:S05]  /*2920*/  @P5 BRA `(.L_x_71) ;  /* 0x00000000000c5947 */ /* 0x000fea0003800000 */
[----:B------:R-:W5:Y:S02]  /*2930*/  LDG.E.U8 R88, desc[UR36][R8.64+0x28] ;  /* 0x0000282408587981 */ /* 0x000f64000c1e1100 */
[----:B-----5:R-:W-:-:S05]  /*2940*/  PRMT R12, R88, 0x8880, RZ ;  /* 0x00008880580c7816 */ /* 0x020fca00000000ff */
[----:B------:R-:W-:-:S07]  /*2950*/  IMAD R15, R12, R23, RZ ;  /* 0x000000170c0f7224 */ /* 0x000fce00078e02ff */
.L_x_71:
[----:B------:R-:W-:Y:S05]  /*2960*/  BSYNC B1 ;  /* 0x0000000000017941 */ /* 0x000fea0003800000 */
.L_x_70:
[----:B---3--:R-:W-:Y:S01]  /*2970*/  @!P5 IMAD R13, R44, R22, R15 ;  /* 0x000000162c0dd224 */ /* 0x008fe200078e020f */
[----:B------:R-:W-:Y:S04]  /*2980*/  BSSY B1, `(.L_x_72) ;  /* 0x0000006000017945 */ /* 0x000fe80003800000 */
[----:B------:R3:W-:Y:S01]  /*2990*/  @!P5 STG.E.U8 desc[UR36][R4.64+0x28], R13 ;  /* 0x0000280d0400d986 */ /* 0x0007e2000c101124 */
[----:B------:R-:W-:Y:S05]  /*29a0*/  @P2 BRA `(.L_x_73) ;  /* 0x00000000000c2947 */ /* 0x000fea0003800000 */
[----:B------:R-:W5:Y:S02]  /*29b0*/  LDG.E.U8 R88, desc[UR36][R8.64+0x29] ;  /* 0x0000292408587981 */ /* 0x000f64000c1e1100 */
[----:B-----5:R-:W-:-:S05]  /*29c0*/  PRMT R12, R88, 0x8880, RZ ;  /* 0x00008880580c7816 */ /* 0x020fca00000000ff */
[----:B------:R-:W-:-:S07]  /*29d0*/  IMAD R15, R12, R23, RZ ;  /* 0x000000170c0f7224 */ /* 0x000fce00078e02ff */
.L_x_73:
[----:B------:R-:W-:Y:S05]  /*29e0*/  BSYNC B1 ;  /* 0x0000000000017941 */ /* 0x000fea0003800000 */
.L_x_72:
        /* <DEDUP_REMOVED lines=11> */
.L_x_75:
[----:B------:R-:W-:Y:S05]  /*2aa0*/  BSYNC B1 ;  /* 0x0000000000017941 */ /* 0x000fea0003800000 */
.L_x_74:
[----:B---3--:R-:W-:Y:S01]  /*2ab0*/  @!P4 IMAD R13, R46, R22, R15 ;  /* 0x000000162e0dc224 */ /* 0x008fe200078e020f */
[----:B------:R-:W-:Y:S04]  /*2ac0*/  BSSY B1, `(.L_x_76) ;  /* 0x0000006000017945 */ /* 0x000fe80003800000 */
[----:B------:R3:W-:Y:S01]  /*2ad0*/  @!P4 STG.E.U8 desc[UR36][R6.64+0x28], R13 ;  /* 0x0000280d0600c986 */ /* 0x0007e2000c101124 */
[----:B------:R-:W-:Y:S05]  /*2ae0*/  @P3 BRA `(.L_x_77) ;  /* 0x00000000000c3947 */ /* 0x000fea0003800000 */
[----:B------:R-:W5:Y:S02]  /*2af0*/  LDG.E.U8 R88, desc[UR36][R10.64+0x29] ;  /* 0x000029240a587981 */ /* 0x000f64000c1e1100 */
[----:B-----5:R-:W-:-:S05]  /*2b00*/  PRMT R12, R88, 0x8880, RZ ;  /* 0x00008880580c7816 */ /* 0x020fca00000000ff */
[----:B------:R-:W-:-:S07]  /*2b10*/  IMAD R15, R12, R23, RZ ;  /* 0x000000170c0f7224 */ /* 0x000fce00078e02ff */
.L_x_77:
[----:B------:R-:W-:Y:S05]  /*2b20*/  BSYNC B1 ;  /* 0x0000000000017941 */ /* 0x000fea0003800000 */
.L_x_76:
[----:B------:R-:W-:Y:S01]  /*2b30*/  @!P3 IMAD R47, R47, R22, R15 ;  /* 0x000000162f2fb224 */ /* 0x000fe200078e020f */
[----:B------:R-:W-:Y:S04]  /*2b40*/  BSSY B1, `(.L_x_78) ;  /* 0x0000006000017945 */ /* 0x000fe80003800000 */
[----:B------:R0:W-:Y:S01]  /*2b50*/  @!P3 STG.E.U8 desc[UR36][R6.64+0x29], R47 ;  /* 0x0000292f0600b986 */ /* 0x0001e2000c101124 */
[----:B------:R-:W-:Y:S05]  /*2b60*/  @P5 BRA `(.L_x_79) ;  /* 0x00000000000c5947 */ /* 0x000fea0003800000 */
[----:B------:R-:W5:Y:S02]  /*2b70*/  LDG.E.U8 R88, desc[UR36][R8.64+0x30] ;  /* 0x0000302408587981 */ /* 0x000f64000c1e1100 */
[----:B-----5:R-:W-:-:S05]  /*2b80*/  PRMT R12, R88, 0x8880, RZ ;  /* 0x00008880580c7816 */ /* 0x020fca00000000ff */
[----:B------:R-:W-:-:S07]  /*2b90*/  IMAD R15, R12, R23, RZ ;  /* 0x000000170c0f7224 */ /* 0x000fce00078e02ff */
.L_x_79:
[----:B------:R-:W-:Y:S05]  /*2ba0*/  BSYNC B1 ;  /* 0x0000000000017941 */ /* 0x000fea0003800000 */
.L_x_78:
[----:B---3--:R-:W-:Y:S01]  /*2bb0*/  @!P5 IMAD R13, R48, R22, R15 ;  /* 0x00000016300dd224 */ /* 0x008fe200078e020f */
[----:B------:R-:W-:Y:S04]  /*2bc0*/  BSSY B1, `(.L_x_80) ;  /* 0x0000006000017945 */ /* 0x000fe80003800000 */
[----:B------:R3:W-:Y:S01]  /*2bd0*/  @!P5 STG.E.U8 desc[UR36][R4.64+0x30], R13 ;  /* 0x0000300d0400d986 */ /* 0x0007e2000c101124 */
[----:B------:R-:W-:Y:S05]  /*2be0*/  @P2 BRA `(.L_x_81) ;  /* 0x00000000000c2947 */ /* 0x000fea0003800000 */
[----:B------:R-:W5:Y:S02]  /*2bf0*/  LDG.E.U8 R88, desc[UR36][R8.64+0x31] ;  /* 0x0000312408587981 */ /* 0x000f64000c1e1100 */
[----:B-----5:R-:W-:-:S05]  /*2c00*/  PRMT R12, R88, 0x8880, RZ ;  /* 0x00008880580c7816 */ /* 0x020fca00000000ff */
[----:B------:R-:W-:-:S07]  /*2c10*/  IMAD R15, R12, R23, RZ ;  /* 0x000000170c0f7224 */ /* 0x000fce00078e02ff */
.L_x_81:
[----:B------:R-:W-:Y:S05]  /*2c20*/  BSYNC B1 ;  /* 0x0000000000017941 */ /* 0x000fea0003800000 */
.L_x_80:
        /* <DEDUP_REMOVED lines=11> */
.L_x_83:
[----:B------:R-:W-:Y:S05]  /*2ce0*/  BSYNC B1 ;  /* 0x0000000000017941 */ /* 0x000fea0003800000 */
.L_x_82:
[----:B---3--:R-:W-:Y:S01]  /*2cf0*/  @!P4 IMAD R13, R50, R22, R15 ;  /* 0x00000016320dc224 */ /* 0x008fe200078e020f */
[----:B------:R-:W-:Y:S04]  /*2d00*/  BSSY B1, `(.L_x_84) ;  /* 0x0000006000017945 */ /* 0x000fe80003800000 */
[----:B------:R3:W-:Y:S01]  /*2d10*/  @!P4 STG.E.U8 desc[UR36][R6.64+0x30], R13 ;  /* 0x0000300d0600c986 */ /* 0x0007e2000c101124 */
[----:B------:R-:W-:Y:S05]  /*2d20*/  @P3 BRA `(.L_x_85) ;  /* 0x00000000000c3947 */ /* 0x000fea0003800000 */
[----:B------:R-:W5:Y:S02]  /*2d30*/  LDG.E.U8 R88, desc[UR36][R10.64+0x31] ;  /* 0x000031240a587981 */ /* 0x000f64000c1e1100 */
[----:B-----5:R-:W-:-:S05]  /*2d40*/  PRMT R12, R88, 0x8880, RZ ;  /* 0x00008880580c7816 */ /* 0x020fca00000000ff */
[----:B------:R-:W-:-:S07]  /*2d50*/  IMAD R15, R12, R23, RZ ;  /* 0x000000170c0f7224 */ /* 0x000fce00078e02ff */
.L_x_85:
[----:B------:R-:W-:Y:S05]  /*2d60*/  BSYNC B1 ;  /* 0x0000000000017941 */ /* 0x000fea0003800000 */
.L_x_84:
[----:B------:R-:W-:Y:S01]  /*2d70*/  @!P3 IMAD R51, R51, R22, R15 ;  /* 0x000000163333b224 */ /* 0x000fe200078e020f */
[----:B------:R-:W-:Y:S04]  /*2d80*/  BSSY B1, `(.L_x_86) ;  /* 0x0000006000017945 */ /* 0x000fe80003800000 */
[----:B------:R0:W-:Y:S01]  /*2d90*/  @!P3 STG.E.U8 desc[UR36][R6.64+0x31], R51 ;  /* 0x000031330600b986 */ /* 0x0001e2000c101124 */
[----:B------:R-:W-:Y:S05]  /*2da0*/  @P5 BRA `(.L_x_87) ;  /* 0x00000000000c5947 */ /* 0x000fea0003800000 */
[----:B------:R-:W5:Y:S02]  /*2db0*/  LDG.E.U8 R88, desc[UR36][R8.64+0x38] ;  /* 0x0000382408587981 */ /* 0x000f64000c1e1100 */
[----:B-----5:R-:W-:-:S05]  /*2dc0*/  PRMT R12, R88, 0x8880, RZ ;  /* 0x00008880580c7816 */ /* 0x020fca00000000ff */
[----:B------:R-:W-:-:S07]  /*2dd0*/  IMAD R15, R12, R23, RZ ;  /* 0x000000170c0f7224 */ /* 0x000fce00078e02ff */
.L_x_87:
[----:B------:R-:W-:Y:S05]  /*2de0*/  BSYNC B1 ;  /* 0x0000000000017941 */ /* 0x000fea0003800000 */
.L_x_86:
[----:B---3--:R-:W-:Y:S01]  /*2df0*/  @!P5 IMAD R13, R52, R22, R15 ;  /* 0x00000016340dd224 */ /* 0x008fe200078e020f */
[----:B------:R-:W-:Y:S04]  /*2e00*/  BSSY B1, `(.L_x_88) ;  /* 0x0000006000017945 */ /* 0x000fe80003800000 */
[----:B------:R3:W-:Y:S01]  /*2e10*/  @!P5 STG.E.U8 desc[UR36][R4.64+0x38], R13 ;  /* 0x0000380d0400d986 */ /* 0x0007e2000c101124 */
[----:B------:R-:W-:Y:S05]  /*2e20*/  @P2 BRA `(.L_x_89) ;  /* 0x00000000000c2947 */ /* 0x000fea0003800000 */
[----:B------:R-:W5:Y:S02]  /*2e30*/  LDG.E.U8 R88, desc[UR36][R8.64+0x39] ;  /* 0x0000392408587981 */ /* 0x000f64000c1e1100 */
[----:B-----5:R-:W-:-:S05]  /*2e40*/  PRMT R12, R88, 0x8880, RZ ;  /* 0x00008880580c7816 */ /* 0x020fca00000000ff */
[----:B------:R-:W-:-:S07]  /*2e50*/  IMAD R15, R12, R23, RZ ;  /* 0x000000170c0f7224 */ /* 0x000fce00078e02ff */
.L_x_89:
[----:B------:R-:W-:Y:S05]  /*2e60*/  BSYNC B1 ;  /* 0x0000000000017941 */ /* 0x000fea0003800000 */
.L_x_88:
        /* <DEDUP_REMOVED lines=11> */
.L_x_91:
[----:B------:R-:W-:Y:S05]  /*2f20*/  BSYNC B1 ;  /* 0x0000000000017941 */ /* 0x000fea0003800000 */
.L_x_90:
[----:B---3--:R-:W-:Y:S01]  /*2f30*/  @!P4 IMAD R13, R54, R22, R15 ;  /* 0x00000016360dc224 */ /* 0x008fe200078e020f */
[----:B------:R-:W-:Y:S04]  /*2f40*/  BSSY B1, `(.L_x_92) ;  /* 0x0000006000017945 */ /* 0x000fe80003800000 */
[----:B------:R3:W-:Y:S01]  /*2f50*/  @!P4 STG.E.U8 desc[UR36][R6.64+0x38], R13 ;  /* 0x0000380d0600c986 */ /* 0x0007e2000c101124 */
[----:B------:R-:W-:Y:S05]  /*2f60*/  @P3 BRA `(.L_x_93) ;  /* 0x00000000000c3947 */ /* 0x000fea0003800000 */
[----:B------:R-:W5:Y:S02]  /*2f70*/  LDG.E.U8 R88, desc[UR36][R10.64+0x39] ;  /* 0x000039240a587981 */ /* 0x000f64000c1e1100 */
[----:B-----5:R-:W-:-:S05]  /*2f80*/  PRMT R12, R88, 0x8880, RZ ;  /* 0x00008880580c7816 */ /* 0x020fca00000000ff */
[----:B------:R-:W-:-:S07]  /*2f90*/  IMAD R15, R12, R23, RZ ;  /* 0x000000170c0f7224 */ /* 0x000fce00078e02ff */
.L_x_93:
[----:B------:R-:W-:Y:S05]  /*2fa0*/  BSYNC B1 ;  /* 0x0000000000017941 */ /* 0x000fea0003800000 */
.L_x_92:
[----:B------:R-:W-:Y:S01]  /*2fb0*/  @!P3 IMAD R55, R55, R22, R15 ;  /* 0x000000163737b224 */ /* 0x000fe200078e020f */
[----:B------:R-:W-:Y:S04]  /*2fc0*/  BSSY B1, `(.L_x_94) ;  /* 0x0000006000017945 */ /* 0x000fe80003800000 */
[----:B------:R0:W-:Y:S01]  /*2fd0*/  @!P3 STG.E.U8 desc[UR36][R6.64+0x39], R55 ;  /* 0x000039370600b986 */ /* 0x0001e2000c101124 */
[----:B------:R-:W-:Y:S05]  /*2fe0*/  @P5 BRA `(.L_x_95) ;  /* 0x00000000000c5947 */ /* 0x000fea0003800000 */
[----:B------:R-:W5:Y:S02]  /*2ff0*/  LDG.E.U8 R88, desc[UR36][R8.64+0x40] ;  /* 0x0000402408587981 */ /* 0x000f64000c1e1100 */
[----:B-----5:R-:W-:-:S05]  /*3000*/  PRMT R12, R88, 0x8880, RZ ;  /* 0x00008880580c7816 */ /* 0x020fca00000000ff */
[----:B------:R-:W-:-:S07]  /*3010*/  IMAD R15, R12, R23, RZ ;  /* 0x000000170c0f7224 */ /* 0x000fce00078e02ff */
.L_x_95:
[----:B------:R-:W-:Y:S05]  /*3020*/  BSYNC B1 ;  /* 0x0000000000017941 */ /* 0x000fea0003800000 */
.L_x_94:
[----:B---3--:R-:W-:Y:S01]  /*3030*/  @!P5 IMAD R13, R56, R22, R15 ;  /* 0x00000016380dd224 */ /* 0x008fe200078e020f */
[----:B------:R-:W-:Y:S04]  /*3040*/  BSSY B1, `(.L_x_96) ;  /* 0x0000006000017945 */ /* 0x000fe80003800000 */
[----:B------:R3:W-:Y:S01]  /*3050*/  @!P5 STG.E.U8 desc[UR36][R4.64+0x40], R13 ;  /* 0x0000400d0400d986 */ /* 0x0007e2000c101124 */
[----:B------:R-:W-:Y:S05]  /*3060*/  @P2 BRA `(.L_x_97) ;  /* 0x00000000000c2947 */ /* 0x000fea0003800000 */
[----:B------:R-:W5:Y:S02]  /*3070*/  LDG.E.U8 R88, desc[UR36][R8.64+0x41] ;  /* 0x0000412408587981 */ /* 0x000f64000c1e1100 */
[----:B-----5:R-:W-:-:S05]  /*3080*/  PRMT R12, R88, 0x8880, RZ ;  /* 0x00008880580c7816 */ /* 0x020fca00000000ff */
[----:B------:R-:W-:-:S07]  /*3090*/  IMAD R15, R12, R23, RZ ;  /* 0x000000170c0f7224 */ /* 0x000fce00078e02ff */
.L_x_97:
[----:B------:R-:W-:Y:S05]  /*30a0*/  BSYNC B1 ;  /* 0x0000000000017941 */ /* 0x000fea0003800000 */
.L_x_96:
        /* <DEDUP_REMOVED lines=11> */
.L_x_99:
[----:B------:R-:W-:Y:S05]  /*3160*/  BSYNC B1 ;  /* 0x0000000000017941 */ /* 0x000fea0003800000 */
.L_x_98:
[----:B---3--:R-:W-:Y:S01]  /*3170*/  @!P4 IMAD R13, R58, R22, R15 ;  /* 0x000000163a0dc224 */ /* 0x008fe200078e020f */
[----:B------:R-:W-:Y:S04]  /*3180*/  BSSY B1, `(.L_x_100) ;  /* 0x0000006000017945 */ /* 0x000fe80003800000 */
[----:B------:R3:W-:Y:S01]  /*3190*/  @!P4 STG.E.U8 desc[UR36][R6.64+0x40], R13 ;  /* 0x0000400d0600c986 */ /* 0x0007e2000c101124 */
[----:B------:R-:W-:Y:S05]  /*31a0*/  @P3 BRA `(.L_x_101) ;  /* 0x00000000000c3947 */ /* 0x000fea0003800000 */
[----:B------:R-:W5:Y:S02]  /*31b0*/  LDG.E.U8 R88, desc[UR36][R10.64+0x41] ;  /* 0x000041240a587981 */ /* 0x000f64000c1e1100 */
[----:B-----5:R-:W-:-:S05]  /*31c0*/  PRMT R12, R88, 0x8880, RZ ;  /* 0x00008880580c7816 */ /* 0x020fca00000000ff */
[----:B------:R-:W-:-:S07]  /*31d0*/  IMAD R15, R12, R23, RZ ;  /* 0x000000170c0f7224 */ /* 0x000fce00078e02ff */
.L_x_101:
[----:B------:R-:W-:Y:S05]  /*31e0*/  BSYNC B1 ;  /* 0x0000000000017941 */ /* 0x000fea0003800000 */
.L_x_100:
[----:B------:R-:W-:Y:S01]  /*31f0*/  @!P3 IMAD R59, R59, R22, R15 ;  /* 0x000000163b3bb224 */ /* 0x000fe200078e020f */
[----:B------:R-:W-:Y:S04]  /*3200*/  BSSY B1, `(.L_x_102) ;  /* 0x0000006000017945 */ /* 0x000fe80003800000 */
[----:B------:R0:W-:Y:S01]  /*3210*/  @!P3 STG.E.U8 desc[UR36][R6.64+0x41], R59 ;  /* 0x0000413b0600b986 */ /* 0x0001e2000c101124 */
[----:B------:R-:W-:Y:S05]  /*3220*/  @P5 BRA `(.L_x_103) ;  /* 0x00000000000c5947 */ /* 0x000fea0003800000 */
[----:B------:R-:W5:Y:S02]  /*3230*/  LDG.E.U8 R88, desc[UR36][R8.64+0x48] ;  /* 0x0000482408587981 */ /* 0x000f64000c1e1100 */
[----:B-----5:R-:W-:-:S05]  /*3240*/  PRMT R12, R88, 0x8880, RZ ;  /* 0x00008880580c7816 */ /* 0x020fca00000000ff */
[----:B------:R-:W-:-:S07]  /*3250*/  IMAD R15, R12, R23, RZ ;  /* 0x000000170c0f7224 */ /* 0x000fce00078e02ff */
.L_x_103:
[----:B------:R-:W-:Y:S05]  /*3260*/  BSYNC B1 ;  /* 0x0000000000017941 */ /* 0x000fea0003800000 */
.L_x_102:
[----:B---3--:R-:W-:Y:S01]  /*3270*/  @!P5 IMAD R13, R60, R22, R15 ;  /* 0x000000163c0dd224 */ /* 0x008fe200078e020f */
[----:B------:R-:W-:Y:S04]  /*3280*/  BSSY B1, `(.L_x_104) ;  /* 0x0000006000017945 */ /* 0x000fe80003800000 */
[----:B------:R3:W-:Y:S01]  /*3290*/  @!P5 STG.E.U8 desc[UR36][R4.64+0x48], R13 ;  /* 0x0000480d0400d986 */ /* 0x0007e2000c101124 */
[----:B------:R-:W-:Y:S05]  /*32a0*/  @P2 BRA `(.L_x_105) ;  /* 0x00000000000c2947 */ /* 0x000fea0003800000 */
[----:B------:R-:W5:Y:S02]  /*32b0*/  LDG.E.U8 R88, desc[UR36][R8.64+0x49] ;  /* 0x0000492408587981 */ /* 0x000f64000c1e1100 */
[----:B-----5:R-:W-:-:S05]  /*32c0*/  PRMT R12, R88, 0x8880, RZ ;  /* 0x00008880580c7816 */ /* 0x020fca00000000ff */
[----:B------:R-:W-:-:S07]  /*32d0*/  IMAD R15, R12, R23, RZ ;  /* 0x000000170c0f7224 */ /* 0x000fce00078e02ff */
.L_x_105:
[----:B------:R-:W-:Y:S05]  /*32e0*/  BSYNC B1 ;  /* 0x0000000000017941 */ /* 0x000fea0003800000 */
.L_x_104:
        /* <DEDUP_REMOVED lines=11> */
.L_x_107:
[----:B------:R-:W-:Y:S05]  /*33a0*/  BSYNC B1 ;  /* 0x0000000000017941 */ /* 0x000fea0003800000 */
.L_x_106:
[----:B---3--:R-:W-:Y:S01]  /*33b0*/  @!P4 IMAD R13, R62, R22, R15 ;  /* 0x000000163e0dc224 */ /* 0x008fe200078e020f */
[----:B------:R-:W-:Y:S04]  /*33c0*/  BSSY B1, `(.L_x_108) ;  /* 0x0000006000017945 */ /* 0x000fe80003800000 */
[----:B------:R3:W-:Y:S01]  /*33d0*/  @!P4 STG.E.U8 desc[UR36][R6.64+0x48], R13 ;  /* 0x0000480d0600c986 */ /* 0x0007e2000c101124 */
[----:B------:R-:W-:Y:S05]  /*33e0*/  @P3 BRA `(.L_x_109) ;  /* 0x00000000000c3947 */ /* 0x000fea0003800000 */
[----:B------:R-:W5:Y:S02]  /*33f0*/  LDG.E.U8 R88, desc[UR36][R10.64+0x49] ;  /* 0x000049240a587981 */ /* 0x000f64000c1e1100 */
[----:B-----5:R-:W-:-:S05]  /*3400*/  PRMT R12, R88, 0x8880, RZ ;  /* 0x00008880580c7816 */ /* 0x020fca00000000ff */
[----:B------:R-:W-:-:S07]  /*3410*/  IMAD R15, R12, R23, RZ ;  /* 0x000000170c0f7224 */ /* 0x000fce00078e02ff */
.L_x_109:
[----:B------:R-:W-:Y:S05]  /*3420*/  BSYNC B1 ;  /* 0x0000000000017941 */ /* 0x000fea0003800000 */
.L_x_108:
[----:B------:R-:W-:Y:S01]  /*3430*/  @!P3 IMAD R63, R63, R22, R15 ;  /* 0x000000163f3fb224 */ /* 0x000fe200078e020f */
[----:B------:R-:W-:Y:S04]  /*3440*/  BSSY B1, `(.L_x_110) ;  /* 0x0000006000017945 */ /* 0x000fe80003800000 */
[----:B------:R0:W-:Y:S01]  /*3450*/  @!P3 STG.E.U8 desc[UR36][R6.64+0x49], R63 ;  /* 0x0000493f0600b986 */ /* 0x0001e2000c101124 */
[----:B------:R-:W-:Y:S05]  /*3460*/  @P5 BRA `(.L_x_111) ;  /* 0x00000000000c5947 */ /* 0x000fea0003800000 */
[----:B------:R-:W5:Y:S02]  /*3470*/  LDG.E.U8 R88, desc[UR36][R8.64+0x50] ;  /* 0x0000502408587981 */ /* 0x000f64000c1e1100 */
[----:B-----5:R-:W-:-:S05]  /*3480*/  PRMT R12, R88, 0x8880, RZ ;  /* 0x00008880580c7816 */ /* 0x020fca00000000ff */
[----:B------:R-:W-:-:S07]  /*3490*/  IMAD R15, R12, R23, RZ ;  /* 0x000000170c0f7224 */ /* 0x000fce00078e02ff */
.L_x_111:
[----:B------:R-:W-:Y:S05]  /*34a0*/  BSYNC B1 ;  /* 0x0000000000017941 */ /* 0x000fea0003800000 */
.L_x_110:
[----:B---3--:R-:W-:Y:S01]  /*34b0*/  @!P5 IMAD R13, R64, R22, R15 ;  /* 0x00000016400dd224 */ /* 0x008fe200078e020f */
[----:B------:R-:W-:Y:S04]  /*34c0*/  BSSY B1, `(.L_x_112) ;  /* 0x0000006000017945 */ /* 0x000fe80003800000 */
[----:B------:R3:W-:Y:S01]  /*34d0*/  @!P5 STG.E.U8 desc[UR36][R4.64+0x50], R13 ;  /* 0x0000500d0400d986 */ /* 0x0007e2000c101124 */
[----:B------:R-:W-:Y:S05]  /*34e0*/  @P2 BRA `(.L_x_113) ;  /* 0x00000000000c2947 */ /* 0x000fea0003800000 */
[----:B------:R-:W5:Y:S02]  /*34f0*/  LDG.E.U8 R88, desc[UR36][R8.64+0x51] ;  /* 0x0000512408587981 */ /* 0x000f64000c1e1100 */
[----:B-----5:R-:W-:-:S05]  /*3500*/  PRMT R12, R88, 0x8880, RZ ;  /* 0x00008880580c7816 */ /* 0x020fca00000000ff */
[----:B------:R-:W-:-:S07]  /*3510*/  IMAD R15, R12, R23, RZ ;  /* 0x000000170c0f7224 */ /* 0x000fce00078e02ff */
.L_x_113:
[----:B------:R-:W-:Y:S05]  /*3520*/  BSYNC B1 ;  /* 0x0000000000017941 */ /* 0x000fea0003800000 */
.L_x_112:
        /* <DEDUP_REMOVED lines=11> */
.L_x_115:
[----:B------:R-:W-:Y:S05]  /*35e0*/  BSYNC B1 ;  /* 0x0000000000017941 */ /* 0x000fea0003800000 */
.L_x_114:
[----:B---3--:R-:W-:Y:S01]  /*35f0*/  @!P4 IMAD R13, R66, R22, R15 ;  /* 0x00000016420dc224 */ /* 0x008fe200078e020f */
[----:B------:R-:W-:Y:S04]  /*3600*/  BSSY B1, `(.L_x_116) ;  /* 0x0000006000017945 */ /* 0x000fe80003800000 */
[----:B------:R3:W-:Y:S01]  /*3610*/  @!P4 STG.E.U8 desc[UR36][R6.64+0x50], R13 ;  /* 0x0000500d0600c986 */ /* 0x0007e2000c101124 */
[----:B------:R-:W-:Y:S05]  /*3620*/  @P3 BRA `(.L_x_117) ;  /* 0x00000000000c3947 */ /* 0x000fea0003800000 */
[----:B------:R-:W5:Y:S02]  /*3630*/  LDG.E.U8 R88, desc[UR36][R10.64+0x51] ;  /* 0x000051240a587981 */ /* 0x000f64000c1e1100 */
[----:B-----5:R-:W-:-:S05]  /*3640*/  PRMT R12, R88, 0x8880, RZ ;  /* 0x00008880580c7816 */ /* 0x020fca00000000ff */
[----:B------:R-:W-:-:S07]  /*3650*/  IMAD R15, R12, R23, RZ ;  /* 0x000000170c0f7224 */ /* 0x000fce00078e02ff */
.L_x_117:
[----:B------:R-:W-:Y:S05]  /*3660*/  BSYNC B1 ;  /* 0x0000000000017941 */ /* 0x000fea0003800000 */
.L_x_116:
[----:B------:R-:W-:Y:S01]  /*3670*/  @!P3 IMAD R67, R67, R22, R15 ;  /* 0x000000164343b224 */ /* 0x000fe200078e020f */
[----:B------:R-:W-:Y:S04]  /*3680*/  BSSY B1, `(.L_x_118) ;  /* 0x0000006000017945 */ /* 0x000fe80003800000 */
[----:B------:R0:W-:Y:S01]  /*3690*/  @!P3 STG.E.U8 desc[UR36][R6.64+0x51], R67 ;  /* 0x000051430600b986 */ /* 0x0001e2000c101124 */
[----:B------:R-:W-:Y:S05]  /*36a0*/  @P5 BRA `(.L_x_119) ;  /* 0x00000000000c5947 */ /* 0x000fea0003800000 */
[----:B------:R-:W5:Y:S02]  /*36b0*/  LDG.E.U8 R88, desc[UR36][R8.64+0x58] ;  /* 0x0000582408587981 */ /* 0x000f64000c1e1100 */
[----:B-----5:R-:W-:-:S05]  /*36c0*/  PRMT R12, R88, 0x8880, RZ ;  /* 0x00008880580c7816 */ /* 0x020fca00000000ff */
[----:B------:R-:W-:-:S07]  /*36d0*/  IMAD R15, R12, R23, RZ ;  /* 0x000000170c0f7224 */ /* 0x000fce00078e02ff */
.L_x_119:
[----:B------:R-:W-:Y:S05]  /*36e0*/  BSYNC B1 ;  /* 0x0000000000017941 */ /* 0x000fea0003800000 */
.L_x_118:
[----:B---3--:R-:W-:Y:S01]  /*36f0*/  @!P5 IMAD R13, R68, R22, R15 ;  /* 0x00000016440dd224 */ /* 0x008fe200078e020f */
[----:B------:R-:W-:Y:S04]  /*3700*/  BSSY B1, `(.L_x_120) ;  /* 0x0000006000017945 */ /* 0x000fe80003800000 */
[----:B------:R3:W-:Y:S01]  /*3710*/  @!P5 STG.E.U8 desc[UR36][R4.64+0x58], R13 ;  /* 0x0000580d0400d986 */ /* 0x0007e2000c101124 */
[----:B------:R-:W-:Y:S05]  /*3720*/  @P2 BRA `(.L_x_121) ;  /* 0x00000000000c2947 */ /* 0x000fea0003800000 */
[----:B------:R-:W5:Y:S02]  /*3730*/  LDG.E.U8 R88, desc[UR36][R8.64+0x59] ;  /* 0x0000592408587981 */ /* 0x000f64000c1e1100 */
[----:B-----5:R-:W-:-:S05]  /*3740*/  PRMT R12, R88, 0x8880, RZ ;  /* 0x00008880580c7816 */ /* 0x020fca00000000ff */
[----:B------:R-:W-:-:S07]  /*3750*/  IMAD R15, R12, R23, RZ ;  /* 0x000000170c0f7224 */ /* 0x000fce00078e02ff */
.L_x_121:
[----:B------:R-:W-:Y:S05]  /*3760*/  BSYNC B1 ;  /* 0x0000000000017941 */ /* 0x000fea0003800000 */
.L_x_120:
        /* <DEDUP_REMOVED lines=11> */
.L_x_123:
[----:B------:R-:W-:Y:S05]  /*3820*/  BSYNC B1 ;  /* 0x0000000000017941 */ /* 0x000fea0003800000 */
.L_x_122:
[----:B---3--:R-:W-:Y:S01]  /*3830*/  @!P4 IMAD R13, R70, R22, R15 ;  /* 0x00000016460dc224 */ /* 0x008fe200078e020f */
[----:B------:R-:W-:Y:S04]  /*3840*/  BSSY B1, `(.L_x_124) ;  /* 0x0000006000017945 */ /* 0x000fe80003800000 */
[----:B------:R3:W-:Y:S01]  /*3850*/  @!P4 STG.E.U8 desc[UR36][R6.64+0x58], R13 ;  /* 0x0000580d0600c986 */ /* 0x0007e2000c101124 */
[----:B------:R-:W-:Y:S05]  /*3860*/  @P3 BRA `(.L_x_125) ;  /* 0x00000000000c3947 */ /* 0x000fea0003800000 */
[----:B------:R-:W5:Y:S02]  /*3870*/  LDG.E.U8 R88, desc[UR36][R10.64+0x59] ;  /* 0x000059240a587981 */ /* 0x000f64000c1e1100 */
[----:B-----5:R-:W-:-:S05]  /*3880*/  PRMT R12, R88, 0x8880, RZ ;  /* 0x00008880580c7816 */ /* 0x020fca00000000ff */
[----:B------:R-:W-:-:S07]  /*3890*/  IMAD R15, R12, R23, RZ ;  /* 0x000000170c0f7224 */ /* 0x000fce00078e02ff */
.L_x_125:
[----:B------:R-:W-:Y:S05]  /*38a0*/  BSYNC B1 ;  /* 0x0000000000017941 */ /* 0x000fea0003800000 */
.L_x_124:
[----:B------:R-:W-:Y:S01]  /*38b0*/  @!P3 IMAD R71, R71, R22, R15 ;  /* 0x000000164747b224 */ /* 0x000fe200078e020f */
[----:B------:R-:W-:Y:S04]  /*38c0*/  BSSY B1, `(.L_x_126) ;  /* 0x0000006000017945 */ /* 0x000fe80003800000 */
[----:B------:R0:W-:Y:S01]  /*38d0*/  @!P3 STG.E.U8 desc[UR36][R6.64+0x59], R71 ;  /* 0x000059470600b986 */ /* 0x0001e2000c101124 */
[----:B------:R-:W-:Y:S05]  /*38e0*/  @P5 BRA `(.L_x_127) ;  /* 0x00000000000c5947 */ /* 0x000fea0003800000 */
[----:B------:R-:W5:Y:S02]  /*38f0*/  LDG.E.U8 R88, desc[UR36][R8.64+0x60] ;  /* 0x0000602408587981 */ /* 0x000f64000c1e1100 */
[----:B-----5:R-:W-:-:S05]  /*3900*/  PRMT R12, R88, 0x8880, RZ ;  /* 0x00008880580c7816 */ /* 0x020fca00000000ff */
[----:B------:R-:W-:-:S07]  /*3910*/  IMAD R15, R12, R23, RZ ;  /* 0x000000170c0f7224 */ /* 0x000fce00078e02ff */
.L_x_127:
[----:B------:R-:W-:Y:S05]  /*3920*/  BSYNC B1 ;  /* 0x0000000000017941 */ /* 0x000fea0003800000 */
.L_x_126:
[----:B---3--:R-:W-:Y:S01]  /*3930*/  @!P5 IMAD R13, R72, R22, R15 ;  /* 0x00000016480dd224 */ /* 0x008fe200078e020f */
[----:B------:R-:W-:Y:S04]  /*3940*/  BSSY B1, `(.L_x_128) ;  /* 0x0000006000017945 */ /* 0x000fe80003800000 */
[----:B------:R3:W-:Y:S01]  /*3950*/  @!P5 STG.E.U8 desc[UR36][R4.64+0x60], R13 ;  /* 0x0000600d0400d986 */ /* 0x0007e2000c101124 */
[----:B------:R-:W-:Y:S05]  /*3960*/  @P2 BRA `(.L_x_129) ;  /* 0x00000000000c2947 */ /* 0x000fea0003800000 */
[----:B------:R-:W5:Y:S02]  /*3970*/  LDG.E.U8 R88, desc[UR36][R8.64+0x61] ;  /* 0x0000612408587981 */ /* 0x000f64000c1e1100 */
[----:B-----5:R-:W-:-:S05]  /*3980*/  PRMT R12, R88, 0x8880, RZ ;  /* 0x00008880580c7816 */ /* 0x020fca00000000ff */
[----:B------:R-:W-:-:S07]  /*3990*/  IMAD R15, R12, R23, RZ ;  /* 0x000000170c0f7224 */ /* 0x000fce00078e02ff */
.L_x_129:
[----:B------:R-:W-:Y:S05]  /*39a0*/  BSYNC B1 ;  /* 0x0000000000017941 */ /* 0x000fea0003800000 */
.L_x_128:
        /* <DEDUP_REMOVED lines=11> */
.L_x_131:
[----:B------:R-:W-:Y:S05]  /*3a60*/  BSYNC B1 ;  /* 0x0000000000017941 */ /* 0x000fea0003800000 */
.L_x_130:
[----:B---3--:R-:W-:Y:S01]  /*3a70*/  @!P4 IMAD R13, R74, R22, R15 ;  /* 0x000000164a0dc224 */ /* 0x008fe200078e020f */
[----:B------:R-:W-:Y:S04]  /*3a80*/  BSSY B1, `(.L_x_132) ;  /* 0x0000006000017945 */ /* 0x000fe80003800000 */
[----:B------:R3:W-:Y:S01]  /*3a90*/  @!P4 STG.E.U8 desc[UR36][R6.64+0x60], R13 ;  /* 0x0000600d0600c986 */ /* 0x0007e2000c101124 */
[----:B------:R-:W-:Y:S05]  /*3aa0*/  @P3 BRA `(.L_x_133) ;  /* 0x00000000000c3947 */ /* 0x000fea0003800000 */
[----:B------:R-:W5:Y:S02]  /*3ab0*/  LDG.E.U8 R88, desc[UR36][R10.64+0x61] ;  /* 0x000061240a587981 */ /* 0x000f64000c1e1100 */
[----:B-----5:R-:W-:-:S05]  /*3ac0*/  PRMT R12, R88, 0x8880, RZ ;  /* 0x00008880580c7816 */ /* 0x020fca00000000ff */
[----:B------:R-:W-:-:S07]  /*3ad0*/  IMAD R15, R12, R23, RZ ;  /* 0x000000170c0f7224 */ /* 0x000fce00078e02ff */
.L_x_133:
[----:B------:R-:W-:Y:S05]  /*3ae0*/  BSYNC B1 ;  /* 0x0000000000017941 */ /* 0x000fea0003800000 */
.L_x_132:
[----:B------:R-:W-:Y:S01]  /*3af0*/  @!P3 IMAD R75, R75, R22, R15 ;  /* 0x000000164b4bb224 */ /* 0x000fe200078e020f */
[----:B------:R-:W-:Y:S04]  /*3b00*/  BSSY B1, `(.L_x_134) ;  /* 0x0000006000017945 */ /* 0x000fe80003800000 */
[----:B------:R0:W-:Y:S01]  /*3b10*/  @!P3 STG.E.U8 desc[UR36][R6.64+0x61], R75 ;  /* 0x0000614b0600b986 */ /* 0x0001e2000c101124 */
[----:B------:R-:W-:Y:S05]  /*3b20*/  @P5 BRA `(.L_x_135) ;  /* 0x00000000000c5947 */ /* 0x000fea0003800000 */
[----:B------:R-:W5:Y:S02]  /*3b30*/  LDG.E.U8 R88, desc[UR36][R8.64+0x68] ;  /* 0x0000682408587981 */ /* 0x000f64000c1e1100 */
[----:B-----5:R-:W-:-:S05]  /*3b40*/  PRMT R12, R88, 0x8880, RZ ;  /* 0x00008880580c7816 */ /* 0x020fca00000000ff */
[----:B------:R-:W-:-:S07]  /*3b50*/  IMAD R15, R12, R23, RZ ;  /* 0x000000170c0f7224 */ /* 0x000fce00078e02ff */
.L_x_135:
[----:B------:R-:W-:Y:S05]  /*3b60*/  BSYNC B1 ;  /* 0x0000000000017941 */ /* 0x000fea0003800000 */
.L_x_134:
[----:B---3--:R-:W-:Y:S01]  /*3b70*/  @!P5 IMAD R13, R76, R22, R15 ;  /* 0x000000164c0dd224 */ /* 0x008fe200078e020f */
[----:B------:R-:W-:Y:S04]  /*3b80*/  BSSY B1, `(.L_x_136) ;  /* 0x0000006000017945 */ /* 0x000fe80003800000 */
[----:B------:R3:W-:Y:S01]  /*3b90*/  @!P5 STG.E.U8 desc[UR36][R4.64+0x68], R13 ;  /* 0x0000680d0400d986 */ /* 0x0007e2000c101124 */
[----:B------:R-:W-:Y:S05]  /*3ba0*/  @P2 BRA `(.L_x_137) ;  /* 0x00000000000c2947 */ /* 0x000fea0003800000 */
[----:B------:R-:W5:Y:S02]  /*3bb0*/  LDG.E.U8 R88, desc[UR36][R8.64+0x69] ;  /* 0x0000692408587981 */ /* 0x000f64000c1e1100 */
[----:B-----5:R-:W-:-:S05]  /*3bc0*/  PRMT R12, R88, 0x8880, RZ ;  /* 0x00008880580c7816 */ /* 0x020fca00000000ff */
[----:B------:R-:W-:-:S07]  /*3bd0*/  IMAD R15, R12, R23, RZ ;  /* 0x000000170c0f7224 */ /* 0x000fce00078e02ff */
.L_x_137:
[----:B------:R-:W-:Y:S05]  /*3be0*/  BSYNC B1 ;  /* 0x0000000000017941 */ /* 0x000fea0003800000 */
.L_x_136:
        /* <DEDUP_REMOVED lines=11> */
.L_x_139:
[----:B------:R-:W-:Y:S05]  /*3ca0*/  BSYNC B1 ;  /* 0x0000000000017941 */ /* 0x000fea0003800000 */
.L_x_138:
[----:B---3--:R-:W-:Y:S01]  /*3cb0*/  @!P4 IMAD R13, R78, R22, R15 ;  /* 0x000000164e0dc224 */ /* 0x008fe200078e020f */
[----:B------:R-:W-:Y:S04]  /*3cc0*/  BSSY B1, `(.L_x_140) ;  /* 0x0000006000017945 */ /* 0x000fe80003800000 */
[----:B------:R3:W-:Y:S01]  /*3cd0*/  @!P4 STG.E.U8 desc[UR36][R6.64+0x68], R13 ;  /* 0x0000680d0600c986 */ /* 0x0007e2000c101124 */
[----:B------:R-:W-:Y:S05]  /*3ce0*/  @P3 BRA `(.L_x_141) ;  /* 0x00000000000c3947 */ /* 0x000fea0003800000 */
[----:B------:R-:W5:Y:S02]  /*3cf0*/  LDG.E.U8 R88, desc[UR36][R10.64+0x69] ;  /* 0x000069240a587981 */ /* 0x000f64000c1e1100 */
[----:B-----5:R-:W-:-:S05]  /*3d00*/  PRMT R12, R88, 0x8880, RZ ;  /* 0x00008880580c7816 */ /* 0x020fca00000000ff */
[----:B------:R-:W-:-:S07]  /*3d10*/  IMAD R15, R12, R23, RZ ;  /* 0x000000170c0f7224 */ /* 0x000fce00078e02ff */
.L_x_141:
[----:B------:R-:W-:Y:S05]  /*3d20*/  BSYNC B1 ;  /* 0x0000000000017941 */ /* 0x000fea0003800000 */
.L_x_140:
[----:B------:R-:W-:Y:S01]  /*3d30*/  @!P3 IMAD R79, R79, R22, R15 ;  /* 0x000000164f4fb224 */ /* 0x000fe200078e020f */
[----:B------:R-:W-:Y:S04]  /*3d40*/  BSSY B1, `(.L_x_142) ;  /* 0x0000006000017945 */ /* 0x000fe80003800000 */
[----:B------:R0:W-:Y:S01]  /*3d50*/  @!P3 STG.E.U8 desc[UR36][R6.64+0x69], R79 ;  /* 0x0000694f0600b986 */ /* 0x0001e2000c101124 */
[----:B------:R-:W-:Y:S05]  /*3d60*/  @P5 BRA `(.L_x_143) ;  /* 0x00000000000c5947 */ /* 0x000fea0003800000 */
[----:B------:R-:W5:Y:S02]  /*3d70*/  LDG.E.U8 R88, desc[UR36][R8.64+0x70] ;  /* 0x0000702408587981 */ /* 0x000f64000c1e1100 */
[----:B-----5:R-:W-:-:S05]  /*3d80*/  PRMT R12, R88, 0x8880, RZ ;  /* 0x00008880580c7816 */ /* 0x020fca00000000ff */
[----:B------:R-:W-:-:S07]  /*3d90*/  IMAD R15, R12, R23, RZ ;  /* 0x000000170c0f7224 */ /* 0x000fce00078e02ff */
.L_x_143:
[----:B------:R-:W-:Y:S05]  /*3da0*/  BSYNC B1 ;  /* 0x0000000000017941 */ /* 0x000fea0003800000 */
.L_x_142:
[----:B---3--:R-:W-:Y:S01]  /*3db0*/  @!P5 IMAD R13, R80, R22, R15 ;  /* 0x00000016500dd224 */ /* 0x008fe200078e020f */
[----:B------:R-:W-:Y:S04]  /*3dc0*/  BSSY B1, `(.L_x_144) ;  /* 0x0000006000017945 */ /* 0x000fe80003800000 */
[----:B------:R3:W-:Y:S01]  /*3dd0*/  @!P5 STG.E.U8 desc[UR36][R4.64+0x70], R13 ;  /* 0x0000700d0400d986 */ /* 0x0007e2000c101124 */
[----:B------:R-:W-:Y:S05]  /*3de0*/  @P2 BRA `(.L_x_145) ;  /* 0x00000000000c2947 */ /* 0x000fea0003800000 */
[----:B------:R-:W5:Y:S02]  /*3df0*/  LDG.E.U8 R88, desc[UR36][R8.64+0x71] ;  /* 0x0000712408587981 */ /* 0x000f64000c1e1100 */
[----:B-----5:R-:W-:-:S05]  /*3e00*/  PRMT R12, R88, 0x8880, RZ ;  /* 0x00008880580c7816 */ /* 0x020fca00000000ff */
[----:B------:R-:W-:-:S07]  /*3e10*/  IMAD R15, R12, R23, RZ ;  /* 0x000000170c0f7224 */ /* 0x000fce00078e02ff */
.L_x_145:
[----:B------:R-:W-:Y:S05]  /*3e20*/  BSYNC B1 ;  /* 0x0000000000017941 */ /* 0x000fea0003800000 */
.L_x_144:
[----:B------:R-:W-:Y:S01]  /*3e30*/  ISETP.LT.OR P4, PT, R3, 0x71, !P0 ;  /* 0x000000710300780c */ /* 0x000fe20004781670 */
[----:B------:R-:W-:Y:S01]  /*3e40*/  @!P2 IMAD R81, R81, R22, R15 ;  /* 0x000000165151a224 */ /* 0x000fe200078e020f */
[----:B------:R-:W-:Y:S01]  /*3e50*/  BSSY B1, `(.L_x_146) ;  /* 0x000000a000017945 */ /* 0x000fe20003800000 */
[C---:B------:R-:W-:Y:S02]  /*3e60*/  ISETP.LT.OR P3, PT, R3.reuse, 0x72, !P0 ;  /* 0x000000720300780c */ /* 0x040fe40004761670 */
[C---:B------:R-:W-:Y:S01]  /*3e70*/  ISETP.LT.OR P5, PT, R3.reuse, 0x79, !P0 ;  /* 0x000000790300780c */ /* 0x040fe200047a1670 */
[----:B------:R0:W-:Y:S01]  /*3e80*/  @!P2 STG.E.U8 desc[UR36][R4.64+0x71], R81 ;  /* 0x000071510400a986 */ /* 0x0001e2000c101124 */
[C---:B------:R-:W-:Y:S02]  /*3e90*/  ISETP.LT.OR P2, PT, R3.reuse, 0x79, !P1 ;  /* 0x000000790300780c */ /* 0x040fe40004f41670 */
[----:B------:R-:W-:-:S04]  /*3ea0*/  ISETP.LT.OR P1, PT, R3, 0x7a, !P1 ;  /* 0x0000007a0300780c */ /* 0x000fc80004f21670 */
[----:B------:R-:W-:Y:S09]  /*3eb0*/  @P4 BRA `(.L_x_147) ;  /* 0x00000000000c4947 */ /* 0x000ff20003800000 */
[----:B------:R-:W5:Y:S02]  /*3ec0*/  LDG.E.U8 R88, desc[UR36][R10.64+0x70] ;  /* 0x000070240a587981 */ /* 0x000f64000c1e1100 */
[----:B-----5:R-:W-:-:S05]  /*3ed0*/  PRMT R12, R88, 0x8880, RZ ;  /* 0x00008880580c7816 */ /* 0x020fca00000000ff */
[----:B------:R-:W-:-:S07]  /*3ee0*/  IMAD R15, R12, R23, RZ ;  /* 0x000000170c0f7224 */ /* 0x000fce00078e02ff */
.L_x_147:
[----:B------:R-:W-:Y:S05]  /*3ef0*/  BSYNC B1 ;  /* 0x0000000000017941 */ /* 0x000fea0003800000 */
.L_x_146:
[----:B---3--:R-:W-:Y:S01]  /*3f00*/  @!P4 IMAD R13, R82, R22, R15 ;  /* 0x00000016520dc224 */ /* 0x008fe200078e020f */
[----:B------:R-:W-:Y:S04]  /*3f10*/  BSSY B1, `(.L_x_148) ;  /* 0x0000006000017945 */ /* 0x000fe80003800000 */
[----:B------:R3:W-:Y:S01]  /*3f20*/  @!P4 STG.E.U8 desc[UR36][R6.64+0x70], R13 ;  /* 0x0000700d0600c986 */ /* 0x0007e2000c101124 */
[----:B------:R-:W-:Y:S05]  /*3f30*/  @P3 BRA `(.L_x_149) ;  /* 0x00000000000c3947 */ /* 0x000fea0003800000 */
[----:B------:R-:W5:Y:S02]  /*3f40*/  LDG.E.U8 R88, desc[UR36][R10.64+0x71] ;  /* 0x000071240a587981 */ /* 0x000f64000c1e1100 */
[----:B-----5:R-:W-:-:S05]  /*3f50*/  PRMT R12, R88, 0x8880, RZ ;  /* 0x00008880580c7816 */ /* 0x020fca00000000ff */
[----:B------:R-:W-:-:S07]  /*3f60*/  IMAD R15, R12, R23, RZ ;  /* 0x000000170c0f7224 */ /* 0x000fce00078e02ff */
.L_x_149:
[----:B------:R-:W-:Y:S05]  /*3f70*/  BSYNC B1 ;  /* 0x0000000000017941 */ /* 0x000fea0003800000 */
.L_x_148:
[----:B------:R-:W-:Y:S01]  /*3f80*/  @!P3 IMAD R83, R83, R22, R15 ;  /* 0x000000165353b224 */ /* 0x000fe200078e020f */
[----:B------:R-:W-:Y:S04]  /*3f90*/  BSSY B1, `(.L_x_150) ;  /* 0x0000006000017945 */ /* 0x000fe80003800000 */
[----:B------:R0:W-:Y:S01]  /*3fa0*/  @!P3 STG.E.U8 desc[UR36][R6.64+0x71], R83 ;  /* 0x000071530600b986 */ /* 0x0001e2000c101124 */
[----:B------:R-:W-:Y:S05]  /*3fb0*/  @P2 BRA `(.L_x_151) ;  /* 0x00000000000c2947 */ /* 0x000fea0003800000 */
[----:B------:R-:W5:Y:S02]  /*3fc0*/  LDG.E.U8 R88, desc[UR36][R8.64+0x78] ;  /* 0x0000782408587981 */ /* 0x000f64000c1e1100 */
[----:B-----5:R-:W-:-:S05]  /*3fd0*/  PRMT R12, R88, 0x8880, RZ ;  /* 0x00008880580c7816 */ /* 0x020fca00000000ff */
[----:B------:R-:W-:-:S07]  /*3fe0*/  IMAD R15, R12, R23, RZ ;  /* 0x000000170c0f7224 */ /* 0x000fce00078e02ff */
.L_x_151:
[----:B------:R-:W-:Y:S05]  /*3ff0*/  BSYNC B1 ;  /* 0x0000000000017941 */ /* 0x000fea0003800000 */
.L_x_150:
[----:B---3--:R-:W-:Y:S01]  /*4000*/  @!P2 IMAD R13, R84, R22, R15 ;  /* 0x00000016540da224 */ /* 0x008fe200078e020f */
[----:B------:R-:W-:Y:S04]  /*4010*/  BSSY B1, `(.L_x_152) ;  /* 0x0000006000017945 */ /* 0x000fe80003800000 */
[----:B------:R3:W-:Y:S01]  /*4020*/  @!P2 STG.E.U8 desc[UR36][R4.64+0x78], R13 ;  /* 0x0000780d0400a986 */ /* 0x0007e2000c101124 */
[----:B------:R-:W-:Y:S05]  /*4030*/  @P1 BRA `(.L_x_153) ;  /* 0x00000000000c1947 */ /* 0x000fea0003800000 */
[----:B------:R-:W5:Y:S02]  /*4040*/  LDG.E.U8 R88, desc[UR36][R8.64+0x79] ;  /* 0x0000792408587981 */ /* 0x000f64000c1e1100 */
[----:B-----5:R-:W-:-:S05]  /*4050*/  PRMT R12, R88, 0x8880, RZ ;  /* 0x00008880580c7816 */ /* 0x020fca00000000ff */
[----:B------:R-:W-:-:S07]  /*4060*/  IMAD R15, R12, R23, RZ ;  /* 0x000000170c0f7224 */ /* 0x000fce00078e02ff */
.L_x_153:
[----:B------:R-:W-:Y:S05]  /*4070*/  BSYNC B1 ;  /* 0x0000000000017941 */ /* 0x000fea0003800000 */
.L_x_152:
[----:B------:R-:W-:Y:S01]  /*4080*/  @!P1 IMAD R85, R85, R22, R15 ;  /* 0x0000001655559224 */ /* 0x000fe200078e020f */
[----:B------:R-:W-:Y:S04]  /*4090*/  BSSY B1, `(.L_x_154) ;  /* 0x0000006000017945 */ /* 0x000fe80003800000 */
[----:B------:R0:W-:Y:S01]  /*40a0*/  @!P1 STG.E.U8 desc[UR36][R4.64+0x79], R85 ;  /* 0x0000795504009986 */ /* 0x0001e2000c101124 */
[----:B------:R-:W-:Y:S05]  /*40b0*/  @P5 BRA `(.L_x_155) ;  /* 0x00000000000c5947 */ /* 0x000fea0003800000 */
[----:B------:R-:W0:Y:S02]  /*40c0*/  LDG.E.U8 R88, desc[UR36][R10.64+0x78] ;  /* 0x000078240a587981 */ /* 0x000e24000c1e1100 */
[----:B0123--:R-:W-:-:S05]  /*40d0*/  PRMT R4, R88, 0x8880, RZ ;  /* 0x0000888058047816 */ /* 0x00ffca00000000ff */
[----:B------:R-:W-:-:S07]  /*40e0*/  IMAD R15, R4, R23, RZ ;  /* 0x00000017040f7224 */ /* 0x000fce00078e02ff */
.L_x_155:
[----:B------:R-:W-:Y:S05]  /*40f0*/  BSYNC B1 ;  /* 0x0000000000017941 */ /* 0x000fea0003800000 */
.L_x_154:
[----:B0123--:R-:W-:Y:S01]  /*4100*/  @!P5 IMAD R5, R86, R22, R15 ;  /* 0x000000165605d224 */ /* 0x00ffe200078e020f */
[----:B------:R-:W-:Y:S01]  /*4110*/  ISETP.LT.OR P0, PT, R3, 0x7a, !P0 ;  /* 0x0000007a0300780c */ /* 0x000fe20004701670 */
[----:B------:R-:W-:Y:S03]  /*4120*/  BSSY B1, `(.L_x_156) ;  /* 0x0000006000017945 */ /* 0x000fe60003800000 */
[----:B------:R0:W-:Y:S09]  /*4130*/  @!P5 STG.E.U8 desc[UR36][R6.64+0x78], R5 ;  /* 0x000078050600d986 */ /* 0x0001f2000c101124 */
[----:B------:R-:W-:Y:S05]  /*4140*/  @P0 BRA `(.L_x_157) ;  /* 0x00000000000c0947 */ /* 0x000fea0003800000 */
[----:B------:R-:W2:Y:S02]  /*4150*/  LDG.E.U8 R88, desc[UR36][R10.64+0x79] ;  /* 0x000079240a587981 */ /* 0x000ea4000c1e1100 */
[----:B--2---:R-:W-:-:S05]  /*4160*/  PRMT R4, R88, 0x8880, RZ ;  /* 0x0000888058047816 */ /* 0x004fca00000000ff */
[----:B------:R-:W-:-:S07]  /*4170*/  IMAD R15, R4, R23, RZ ;  /* 0x00000017040f7224 */ /* 0x000fce00078e02ff */
.L_x_157:
[----:B------:R-:W-:Y:S05]  /*4180*/  BSYNC B1 ;  /* 0x0000000000017941 */ /* 0x000fea0003800000 */
.L_x_156:
[----:B------:R-:W-:Y:S01]  /*4190*/  IMAD R15, R87, R22, R15 ;  /* 0x00000016570f7224 */ /* 0x000fe200078e020f */
[----:B------:R-:W-:Y:S06]  /*41a0*/  @P0 BRA `(.L_x_158) ;  /* 0x0000000c00100947 */ /* 0x000fec0003800000 */
[----:B------:R1:W-:Y:S01]  /*41b0*/  STG.E.U8 desc[UR36][R6.64+0x79], R15 ;  /* 0x0000790f06007986 */ /* 0x0003e2000c101124 */
[----:B------:R-:W-:Y:S05]  /*41c0*/  BRA `(.L_x_158) ;  /* 0x0000000c00087947 */ /* 0x000fea0003800000 */
.L_x_29:
[C---:B------:R-:W-:Y:S02]  /*41d0*/  ISETP.GE.AND P1, PT, R94.reuse, 0x1, PT ;  /* 0x000000015e00780c */ /* 0x040fe40003f26270 */
[----:B------:R-:W-:Y:S02]  /*41e0*/  ISETP.GE.AND P0, PT, R94, 0x9, PT ;  /* 0x000000095e00780c */ /* 0x000fe40003f06270 */
[C---:B------:R-:W-:Y:S02]  /*41f0*/  ISETP.LT.OR P4, PT, R3.reuse, 0x1, !P1 ;  /* 0x000000010300780c */ /* 0x040fe40004f81670 */
[C---:B------:R-:W-:Y:S02]  /*4200*/  ISETP.LT.OR P3, PT, R3.reuse, 0x2, !P1 ;  /* 0x000000020300780c */ /* 0x040fe40004f61670 */
[C---:B------:R-:W-:Y:S02]  /*4210*/  ISETP.LT.OR P2, PT, R3.reuse, 0x1, !P0 ;  /* 0x000000010300780c */ /* 0x040fe40004741670 */
[----:B------:R-:W-:-:S07]  /*4220*/  ISETP.LT.OR P5, PT, R3, 0x2, !P0 ;  /* 0x000000020300780c */ /* 0x000fce00047a1670 */
[-C--:B------:R-:W-:Y:S02]  /*4230*/  @!P4 IMAD R9, R24, R22.reuse, RZ ;  /* 0x000000161809c224 */ /* 0x080fe400078e02ff */
[-C--:B------:R-:W-:Y:S02]  /*4240*/  @!P3 IMAD R25, R25, R22.reuse, RZ ;  /* 0x000000161919b224 */ /* 0x080fe400078e02ff */
[-C--:B------:R-:W-:Y:S01]  /*4250*/  @!P2 IMAD R11, R26, R22.reuse, RZ ;  /* 0x000000161a0ba224 */ /* 0x080fe200078e02ff */
[----:B------:R0:W-:Y:S01]  /*4260*/  @!P4 STG.E.U8 desc[UR36][R4.64], R9 ;  /* 0x000000090400c986 */ /* 0x0001e2000c101124 */
[----:B------:R-:W-:Y:S01]  /*4270*/  ISETP.LT.OR P4, PT, R3, 0x9, !P1 ;  /* 0x000000090300780c */ /* 0x000fe20004f81670 */
[----:B------:R-:W-:Y:S02]  /*4280*/  @!P5 IMAD R27, R27, R22, RZ ;  /* 0x000000161b1bd224 */ /* 0x000fe400078e02ff */
[----:B------:R-:W-:Y:S01]  /*4290*/  @!P3 STG.E.U8 desc[UR36][R4.64+0x1], R25 ;  /* 0x000001190400b986 */ /* 0x000fe2000c101124 */
[----:B------:R-:W-:-:S03]  /*42a0*/  ISETP.LT.OR P3, PT, R3, 0xa, !P1 ;  /* 0x0000000a0300780c */ /* 0x000fc60004f61670 */
[----:B------:R1:W-:Y:S01]  /*42b0*/  @!P2 STG.E.U8 desc[UR36][R6.64], R11 ;  /* 0x0000000b0600a986 */ /* 0x0003e2000c101124 */
[----:B------:R-:W-:-:S03]  /*42c0*/  ISETP.LT.OR P2, PT, R3, 0x9, !P0 ;  /* 0x000000090300780c */ /* 0x000fc60004741670 */
[----:B------:R-:W-:Y:S01]  /*42d0*/  @!P5 STG.E.U8 desc[UR36][R6.64+0x1], R27 ;  /* 0x0000011b0600d986 */ /* 0x000fe2000c101124 */
[----:B------:R-:W-:Y:S01]  /*42e0*/  ISETP.LT.OR P5, PT, R3, 0xa, !P0 ;  /* 0x0000000a0300780c */ /* 0x000fe200047a1670 */
[----:B------:R-:W-:-:S04]  /*42f0*/  @!P4 IMAD R13, R28, R22, RZ ;  /* 0x000000161c0dc224 */ /* 0x000fc800078e02ff */
[-C--:B------:R-:W-:Y:S01]  /*4300*/  @!P3 IMAD R29, R29, R22.reuse, RZ ;  /* 0x000000161d1db224 */ /* 0x080fe200078e02ff */
[----:B------:R-:W-:Y:S01]  /*4310*/  @!P4 STG.E.U8 desc[UR36][R4.64+0x8], R13 ;  /* 0x0000080d0400c986 */ /* 0x000fe2000c101124 */
[C---:B------:R-:W-:Y:S02]  /*4320*/  ISETP.LT.OR P4, PT, R3.reuse, 0x11, !P1 ;  /* 0x000000110300780c */ /* 0x040fe40004f81670 */
[-C--:B0-----:R-:W-:Y:S01]  /*4330*/  @!P2 IMAD R9, R30, R22.reuse, RZ ;  /* 0x000000161e09a224 */ /* 0x081fe200078e02ff */
[----:B------:R-:W-:Y:S01]  /*4340*/  @!P3 STG.E.U8 desc[UR36][R4.64+0x9], R29 ;  /* 0x0000091d0400b986 */ /* 0x000fe2000c101124 */
[----:B------:R-:W-:Y:S02]  /*4350*/  ISETP.LT.OR P3, PT, R3, 0x12, !P1 ;  /* 0x000000120300780c */ /* 0x000fe40004f61670 */
[----:B------:R-:W-:Y:S01]  /*4360*/  @!P5 IMAD R31, R31, R22, RZ ;  /* 0x000000161f1fd224 */ /* 0x000fe200078e02ff */
[----:B------:R0:W-:Y:S01]  /*4370*/  @!P2 STG.E.U8 desc[UR36][R6.64+0x8], R9 ;  /* 0x000008090600a986 */ /* 0x0001e2000c101124 */
[----:B------:R-:W-:-:S03]  /*4380*/  ISETP.LT.OR P2, PT, R3, 0x11, !P0 ;  /* 0x000000110300780c */ /* 0x000fc60004741670 */
[----:B------:R-:W-:Y:S01]  /*4390*/  @!P5 STG.E.U8 desc[UR36][R6.64+0x9], R31 ;  /* 0x0000091f0600d986 */ /* 0x000fe2000c101124 */
[----:B------:R-:W-:Y:S01]  /*43a0*/  ISETP.LT.OR P5, PT, R3, 0x12, !P0 ;  /* 0x000000120300780c */ /* 0x000fe200047a1670 */
[----:B-1----:R-:W-:-:S04]  /*43b0*/  @!P4 IMAD R11, R32, R22, RZ ;  /* 0x00000016200bc224 */ /* 0x002fc800078e02ff */
        /* <DEDUP_REMOVED lines=109> */
[----:B------:R1:W-:Y:S01]  /*4a90*/  @!P4 STG.E.U8 desc[UR36][R4.64+0x58], R13 ;  /* 0x0000580d0400c986 */ /* 0x0003e2000c101124 */
        /* <DEDUP_REMOVED lines=13> */
[-C--:B-1----:R-:W-:Y:S01]  /*4b70*/  @!P2 IMAD R13, R74, R22.reuse, RZ ;  /* 0x000000164a0da224 */ /* 0x082fe200078e02ff */
[----:B------:R-:W-:Y:S01]  /*4b80*/  @!P3 STG.E.U8 desc[UR36][R4.64+0x61], R73 ;  /* 0x000061490400b986 */ /* 0x000fe2000c101124 */
[----:B------:R-:W-:Y:S02]  /*4b90*/  ISETP.LT.OR P3, PT, R3, 0x6a, !P1 ;  /* 0x0000006a0300780c */ /* 0x000fe40004f61670 */
[----:B------:R-:W-:Y:S01]  /*4ba0*/  @!P5 IMAD R75, R75, R22, RZ ;  /* 0x000000164b4bd224 */ /* 0x000fe200078e02ff */
[----:B------:R1:W-:Y:S01]  /*4bb0*/  @!P2 STG.E.U8 desc[UR36][R6.64+0x60], R13 ;  /* 0x0000600d0600a986 */ /* 0x0003e2000c101124 */
[----:B------:R-:W-:-:S03]  /*4bc0*/  ISETP.LT.OR P2, PT, R3, 0x69, !P0 ;  /* 0x000000690300780c */ /* 0x000fc60004741670 */
[----:B------:R-:W-:Y:S01]  /*4bd0*/  @!P5 STG.E.U8 desc[UR36][R6.64+0x61], R75 ;  /* 0x0000614b0600d986 */ /* 0x000fe2000c101124 */
[----:B------:R-:W-:Y:S01]  /*4be0*/  ISETP.LT.OR P5, PT, R3, 0x6a, !P0 ;  /* 0x0000006a0300780c */ /* 0x000fe200047a1670 */
[----:B0-----:R-:W-:-:S04]  /*4bf0*/  @!P4 IMAD R9, R76, R22, RZ ;  /* 0x000000164c09c224 */ /* 0x001fc800078e02ff */
[-C--:B------:R-:W-:Y:S01]  /*4c00*/  @!P3 IMAD R77, R77, R22.reuse, RZ ;  /* 0x000000164d4db224 */ /* 0x080fe200078e02ff */
[----:B------:R-:W-:Y:S01]  /*4c10*/  @!P4 STG.E.U8 desc[UR36][R4.64+0x68], R9 ;  /* 0x000068090400c986 */ /* 0x000fe2000c101124 */
[C---:B------:R-:W-:Y:S02]  /*4c20*/  ISETP.LT.OR P4, PT, R3.reuse, 0x72, !P1 ;  /* 0x000000720300780c */ /* 0x040fe40004f81670 */
[-C--:B--2---:R-:W-:Y:S01]  /*4c30*/  @!P2 IMAD R11, R78, R22.reuse, RZ ;  /* 0x000000164e0ba224 */ /* 0x084fe200078e02ff */
[----:B------:R-:W-:Y:S01]  /*4c40*/  @!P3 STG.E.U8 desc[UR36][R4.64+0x69], R77 ;  /* 0x0000694d0400b986 */ /* 0x000fe2000c101124 */
[----:B------:R-:W-:Y:S02]  /*4c50*/  ISETP.LT.OR P3, PT, R3, 0x71, !P1 ;  /* 0x000000710300780c */ /* 0x000fe40004f61670 */
[----:B------:R-:W-:Y:S01]  /*4c60*/  @!P5 IMAD R79, R79, R22, RZ ;  /* 0x000000164f4fd224 */ /* 0x000fe200078e02ff */
[----:B------:R0:W-:Y:S01]  /*4c70*/  @!P2 STG.E.U8 desc[UR36][R6.64+0x68], R11 ;  /* 0x0000680b0600a986 */ /* 0x0001e2000c101124 */
[----:B------:R-:W-:-:S03]  /*4c80*/  ISETP.LT.OR P2, PT, R3, 0x71, !P0 ;  /* 0x000000710300780c */ /* 0x000fc60004741670 */
[----:B------:R2:W-:Y:S01]  /*4c90*/  @!P5 STG.E.U8 desc[UR36][R6.64+0x69], R79 ;  /* 0x0000694f0600d986 */ /* 0x0005e2000c101124 */
[----:B------:R-:W-:Y:S01]  /*4ca0*/  ISETP.LT.OR P5, PT, R3, 0x79, !P0 ;  /* 0x000000790300780c */ /* 0x000fe200047a1670 */
[----:B------:R-:W-:-:S04]  /*4cb0*/  @!P4 IMAD R81, R81, R22, RZ ;  /* 0x000000165151c224 */ /* 0x000fc800078e02ff */
[-C--:B-1----:R-:W-:Y:S01]  /*4cc0*/  @!P3 IMAD R13, R80, R22.reuse, RZ ;  /* 0x00000016500db224 */ /* 0x082fe200078e02ff */
[----:B------:R2:W-:Y:S01]  /*4cd0*/  @!P4 STG.E.U8 desc[UR36][R4.64+0x71], R81 ;  /* 0x000071510400c986 */ /* 0x0005e2000c101124 */
[C---:B------:R-:W-:Y:S02]  /*4ce0*/  ISETP.LT.OR P4, PT, R3.reuse, 0x72, !P0 ;  /* 0x000000720300780c */ /* 0x040fe40004781670 */
[C---:B------:R-:W-:Y:S01]  /*4cf0*/  ISETP.LT.OR P0, PT, R3.reuse, 0x7a, !P0 ;  /* 0x0000007a0300780c */ /* 0x040fe20004701670 */
[----:B------:R2:W-:Y:S01]  /*4d00*/  @!P3 STG.E.U8 desc[UR36][R4.64+0x70], R13 ;  /* 0x0000700d0400b986 */ /* 0x0005e2000c101124 */
[C---:B------:R-:W-:Y:S02]  /*4d10*/  ISETP.LT.OR P3, PT, R3.reuse, 0x79, !P1 ;  /* 0x000000790300780c */ /* 0x040fe40004f61670 */
[----:B------:R-:W-:Y:S01]  /*4d20*/  ISETP.LT.OR P1, PT, R3, 0x7a, !P1 ;  /* 0x0000007a0300780c */ /* 0x000fe20004f21670 */
[-C--:B------:R-:W-:Y:S02]  /*4d30*/  @!P2 IMAD R3, R82, R22.reuse, RZ ;  /* 0x000000165203a224 */ /* 0x080fe400078e02ff */
[----:B0-----:R-:W-:-:S03]  /*4d40*/  @!P5 IMAD R11, R86, R22, RZ ;  /* 0x00000016560bd224 */ /* 0x001fc600078e02ff */
[----:B------:R2:W-:Y:S01]  /*4d50*/  @!P2 STG.E.U8 desc[UR36][R6.64+0x70], R3 ;  /* 0x000070030600a986 */ /* 0x0005e2000c101124 */
[-C--:B------:R-:W-:Y:S02]  /*4d60*/  @!P4 IMAD R83, R83, R22.reuse, RZ ;  /* 0x000000165353c224 */ /* 0x080fe400078e02ff */
[-C--:B------:R-:W-:Y:S02]  /*4d70*/  @!P0 IMAD R87, R87, R22.reuse, RZ ;  /* 0x0000001657578224 */ /* 0x080fe400078e02ff */
[-C--:B------:R-:W-:Y:S01]  /*4d80*/  @!P3 IMAD R9, R84, R22.reuse, RZ ;  /* 0x000000165409b224 */ /* 0x080fe200078e02ff */
[----:B------:R2:W-:Y:S01]  /*4d90*/  @!P4 STG.E.U8 desc[UR36][R6.64+0x71], R83 ;  /* 0x000071530600c986 */ /* 0x0005e2000c101124 */
[----:B------:R-:W-:-:S03]  /*4da0*/  @!P1 IMAD R85, R85, R22, RZ ;  /* 0x0000001655559224 */ /* 0x000fc600078e02ff */
[----:B------:R2:W-:Y:S04]  /*4db0*/  @!P3 STG.E.U8 desc[UR36][R4.64+0x78], R9 ;  /* 0x000078090400b986 */ /* 0x0005e8000c101124 */
[----:B------:R2:W-:Y:S04]  /*4dc0*/  @!P1 STG.E.U8 desc[UR36][R4.64+0x79], R85 ;  /* 0x0000795504009986 */ /* 0x0005e8000c101124 */
[----:B------:R2:W-:Y:S04]  /*4dd0*/  @!P5 STG.E.U8 desc[UR36][R6.64+0x78], R11 ;  /* 0x0000780b0600d986 */ /* 0x0005e8000c101124 */
[----:B------:R2:W-:Y:S02]  /*4de0*/  @!P0 STG.E.U8 desc[UR36][R6.64+0x79], R87 ;  /* 0x0000795706008986 */ /* 0x0005e4000c101124 */
.L_x_158:
[----:B------:R-:W-:Y:S05]  /*4df0*/  BSYNC B0 ;  /* 0x0000000000007941 */ /* 0x000fea0003800000 */
.L_x_28:
[----:B------:R-:W-:Y:S01]  /*4e00*/  ULDC UR4, c[0x0][0xc] ;  /* 0x0000030000047ab9 */ /* 0x000fe20000000800 */
[----:B------:R-:W-:Y:S01]  /*4e10*/  ULDC UR5, c[0x0][0x10] ;  /* 0x0000040000057ab9 */ /* 0x000fe20000000800 */
[----:B--2---:R-:W2:Y:S01]  /*4e20*/  LDC R3, c[0x0][0x14] ;  /* 0x00000500ff037b82 */ /* 0x004ea20000000800 */
[----:B------:R-:W-:Y:S01]  /*4e30*/  UIMAD.WIDE.U32 UR4, UR4, UR5, URZ ;  /* 0x00000005040472a5 */ /* 0x000fe2000f8e003f */
[----:B------:R-:W-:Y:S02]  /*4e40*/  IMAD.MOV.U32 R91, RZ, RZ, -0x1 ;  /* 0xffffffffff5b7424 */ /* 0x000fe400078e00ff */
[----:B------:R-:W-:-:S03]  /*4e50*/  IMAD.MOV.U32 R89, RZ, RZ, -0x1 ;  /* 0xffffffffff597424 */ /* 0x000fc600078e00ff */
[----:B--2---:R-:W-:-:S04]  /*4e60*/  IMAD.WIDE.U32 R16, R3, UR4, R16 ;  /* 0x0000000403107c25 */ /* 0x004fc8000f8e0010 */
[----:B------:R-:W-:Y:S01]  /*4e70*/  IMAD R3, R3, UR5, RZ ;  /* 0x0000000503037c24 */ /* 0x000fe2000f8e02ff */
[----:B------:R-:W-:Y:S02]  /*4e80*/  ULDC.64 UR4, c[0x0][0x650] ;  /* 0x0001940000047ab9 */ /* 0x000fe40000000a00 */
[----:B------:R-:W-:Y:S01]  /*4e90*/  ISETP.GE.U32.AND P0, PT, R16, UR4, PT ;  /* 0x0000000410007c0c */ /* 0x000fe2000bf06070 */
[--C-:B------:R-:W-:Y:S01]  /*4ea0*/  IMAD.IADD R17, R17, 0x1, R3.reuse ;  /* 0x0000000111117824 */ /* 0x100fe200078e0203 */
[----:B------:R-:W-:-:S04]  /*4eb0*/  PRMT R3, RZ, 0x7610, R3 ;  /* 0x00007610ff037816 */ /* 0x000fc80000000003 */
[----:B------:R-:W-:-:S13]  /*4ec0*/  ISETP.GE.U32.AND.EX P0, PT, R17, UR5, PT, P0 ;  /* 0x0000000511007c0c */ /* 0x000fda000bf06100 */
[----:B------:R-:W-:Y:S05]  /*4ed0*/  @P0 BRA `(.L_x_159) ;  /* 0x0000000400640947 */ /* 0x000fea0003800000 */
[----:B------:R-:W2:Y:S01]  /*4ee0*/  S2R R12, SR_CTAID.X ;  /* 0x00000000000c7919 */ /* 0x000ea20000002500 */
[----:B------:R-:W3:Y:S01]  /*4ef0*/  LDC.64 R10, c[0x0][0x628] ;  /* 0x00018a00ff0a7b82 */ /* 0x000ee20000000a00 */
[----:B------:R-:W-:Y:S01]  /*4f00*/  ULDC UR4, c[0x0][0x150] ;  /* 0x0000540000047ab9 */ /* 0x000fe20000000800 */
[----:B------:R-:W-:Y:S01]  /*4f10*/  IMAD.MOV.U32 R8, RZ, RZ, R16 ;  /* 0x000000ffff087224 */ /* 0x000fe200078e0010 */
[----:B------:R-:W0:Y:S01]  /*4f20*/  S2R R24, SR_CTAID.Y ;  /* 0x0000000000187919 */ /* 0x000e220000002600 */
[----:B------:R-:W-:-:S04]  /*4f30*/  IMAD.MOV.U32 R9, RZ, RZ, R17 ;  /* 0x000000ffff097224 */ /* 0x000fc800078e0011 */
[----:B------:R-:W0:Y:S08]  /*4f40*/  LDC R21, c[0x0][0x144] ;  /* 0x00005100ff157b82 */ /* 0x000e300000000800 */
[----:B------:R-:W0:Y:S08]  /*4f50*/  LDC R0, c[0x0][0x630] ;  /* 0x00018c00ff007b82 */ /* 0x000e300000000800 */
[----:B-1----:R-:W1:Y:S01]  /*4f60*/  LDC.64 R14, c[0x0][0x620] ;  /* 0x00018800ff0e7b82 */ /* 0x002e620000000a00 */
[----:B---3--:R-:W-:-:S04]  /*4f70*/  ISETP.NE.U32.AND P0, PT, R10, RZ, PT ;  /* 0x000000ff0a00720c */ /* 0x008fc80003f05070 */
[----:B------:R-:W-:Y:S02]  /*4f80*/  ISETP.NE.AND.EX P0, PT, R11, RZ, PT, P0 ;  /* 0x000000ff0b00720c */ /* 0x000fe40003f05300 */
[----:B--2---:R-:W-:-:S05]  /*4f90*/  I2FP.F32.U32 R3, R12 ;  /* 0x0000000c00037245 */ /* 0x004fca0000201000 */
[----:B------:R-:W-:-:S04]  /*4fa0*/  FMUL R3, R3, UR4 ;  /* 0x0000000403037c20 */ /* 0x000fc80008400000 */
[----:B------:R2:W3:Y:S02]  /*4fb0*/  F2I.U32.TRUNC.NTZ R20, R3 ;  /* 0x0000000300147305 */ /* 0x0004e4000020f000 */
[----:B0-----:R-:W-:Y:S05]  /*4fc0*/  @!P0 BRA `(.L_x_160) ;  /* 0x0000000000288947 */ /* 0x001fea0003800000 */
[----:B--2---:R-:W0:Y:S02]  /*4fd0*/  LDC R3, c[0x0][0x634] ;  /* 0x00018d00ff037b82 */ /* 0x004e240000000800 */
[----:B0-----:R-:W-:-:S05]  /*4fe0*/  IADD3 R3, P0, R16, R3, RZ ;  /* 0x0000000310037210 */ /* 0x001fca0007f1e0ff */
[----:B------:R-:W-:-:S04]  /*4ff0*/  IMAD.X R13, RZ, RZ, R17, P0 ;  /* 0x000000ffff0d7224 */ /* 0x000fc800000e0611 */
[----:B------:R-:W-:-:S04]  /*5000*/  IMAD.WIDE.U32 R4, R13, R10, RZ ;  /* 0x0000000a0d047225 */ /* 0x000fc800078e00ff */
[----:B----4-:R-:W-:-:S04]  /*5010*/  IMAD.WIDE.U32 R6, P0, R3, R11, R4 ;  /* 0x0000000b03067225 */ /* 0x010fc80007800004 */
[----:B------:R-:W-:-:S04]  /*5020*/  IMAD.WIDE.U32 R4, R3, R10, RZ ;  /* 0x0000000a03047225 */ /* 0x000fc800078e00ff */
[----:B------:R-:W-:Y:S01]  /*5030*/  IMAD.X R9, RZ, RZ, RZ, P0 ;  /* 0x000000ffff097224 */ /* 0x000fe200000e06ff */
[----:B------:R-:W-:Y:S01]  /*5040*/  IADD3 RZ, P0, R5, R6, RZ ;  /* 0x0000000605ff7210 */ /* 0x000fe20007f1e0ff */
[----:B------:R-:W-:-:S04]  /*5050*/  IMAD.MOV.U32 R8, RZ, RZ, R7 ;  /* 0x000000ffff087224 */ /* 0x000fc800078e0007 */
[----:B------:R-:W-:-:S08]  /*5060*/  IMAD.WIDE.U32.X R8, R13, R11, R8, P0 ;  /* 0x0000000b0d087225 */ /* 0x000fd000000e0408 */
.L_x_160:
[----:B------:R-:W0:Y:S01]  /*5070*/  LDC.64 R28, c[0x0][0x640] ;  /* 0x00019000ff1c7b82 */ /* 0x000e220000000a00 */
[-CC-:B------:R-:W-:Y:S01]  /*5080*/  SHF.R.U64 R89, R8, R0.reuse, R9.reuse ;  /* 0x0000000008597219 */ /* 0x180fe20000001209 */
[----:B---3--:R-:W-:Y:S01]  /*5090*/  IMAD.MOV R20, RZ, RZ, -R20 ;  /* 0x000000ffff147224 */ /* 0x008fe200078e0a14 */
[----:B------:R-:W-:Y:S01]  /*50a0*/  SHF.R.U32.HI R0, RZ, R0, R9 ;  /* 0x00000000ff007219 */ /* 0x000fe20000011609 */
[----:B------:R-:W-:Y:S01]  /*50b0*/  ULDC UR4, c[0x0][0x154] ;  /* 0x0000550000047ab9 */ /* 0x000fe20000000800 */
[----:B--2---:R-:W-:Y:S01]  /*50c0*/  IADD3 R3, P0, RZ, -R89, RZ ;  /* 0x80000059ff037210 */ /* 0x004fe20007f1e0ff */
[----:B------:R-:W-:Y:S02]  /*50d0*/  IMAD R21, R21, R20, R12 ;  /* 0x0000001415157224 */ /* 0x000fe400078e020c */
[----:B----4-:R-:W2:Y:S01]  /*50e0*/  LDC R6, c[0x0][0x618] ;  /* 0x00018600ff067b82 */ /* 0x010ea20000000800 */
[----:B------:R-:W-:Y:S02]  /*50f0*/  IMAD.MOV.U32 R7, RZ, RZ, 0x1 ;  /* 0x00000001ff077424 */ /* 0x000fe400078e00ff */
[----:B------:R-:W-:-:S04]  /*5100*/  IMAD.X R5, RZ, RZ, ~R0, P0 ;  /* 0x000000ffff057224 */ /* 0x000fc800000e0e00 */
[-C--:B-1----:R-:W-:Y:S01]  /*5110*/  IMAD R0, R5, R14.reuse, RZ ;  /* 0x0000000e05007224 */ /* 0x082fe200078e02ff */
[----:B------:R-:W1:Y:S01]  /*5120*/  LDC R8, c[0x0][0x608] ;  /* 0x00018200ff087b82 */ /* 0x000e620000000800 */
[----:B------:R-:W-:-:S04]  /*5130*/  IMAD.WIDE.U32 R4, R3, R14, R16 ;  /* 0x0000000e03047225 */ /* 0x000fc800078e0010 */
[----:B------:R-:W-:Y:S01]  /*5140*/  IMAD R3, R3, R15, R0 ;  /* 0x0000000f03037224 */ /* 0x000fe200078e0200 */
[----:B------:R-:W-:Y:S02]  /*5150*/  I2FP.F32.U32 R0, R24 ;  /* 0x0000001800007245 */ /* 0x000fe40000201000 */
[----:B------:R-:W3:Y:S01]  /*5160*/  LDC R26, c[0x0][0x658] ;  /* 0x00019600ff1a7b82 */ /* 0x000ee20000000800 */
[----:B------:R-:W-:Y:S01]  /*5170*/  IMAD.IADD R3, R5, 0x1, R3 ;  /* 0x0000000105037824 */ /* 0x000fe200078e0203 */
[----:B0-----:R-:W-:Y:S01]  /*5180*/  ISETP.NE.U32.AND P0, PT, R28, RZ, PT ;  /* 0x000000ff1c00720c */ /* 0x001fe20003f05070 */
[----:B------:R-:W-:Y:S01]  /*5190*/  FMUL R0, R0, UR4 ;  /* 0x0000000400007c20 */ /* 0x000fe20008400000 */
[----:B------:R-:W-:Y:S02]  /*51a0*/  IMAD.MOV.U32 R5, RZ, RZ, -0x1 ;  /* 0xffffffffff057424 */ /* 0x000fe400078e00ff */
[----:B------:R-:W-:Y:S01]  /*51b0*/  ISETP.NE.AND.EX P0, PT, R29, RZ, PT, P0 ;  /* 0x000000ff1d00720c */ /* 0x000fe20003f05300 */
[----:B------:R0:W4:Y:S01]  /*51c0*/  F2I.U32.TRUNC.NTZ R13, R0 ;  /* 0x00000000000d7305 */ /* 0x000122000020f000 */
[----:B------:R-:W0:Y:S01]  /*51d0*/  LDC R15, c[0x0][0x148] ;  /* 0x00005200ff0f7b82 */ /* 0x000e220000000800 */
[----:B--2---:R-:W-:-:S02]  /*51e0*/  SHF.R.U64 R12, R4, R6, R3 ;  /* 0x00000006040c7219 */ /* 0x004fc40000001203 */
[----:B------:R-:W-:-:S05]  /*51f0*/  SHF.R.U32.HI R3, RZ, R6, R3 ;  /* 0x00000006ff037219 */ /* 0x000fca0000011603 */
[----:B------:R-:W2:Y:S01]  /*5200*/  LDC R20, c[0x0][0x600] ;  /* 0x00018000ff147b82 */ /* 0x000ea20000000800 */
[-CC-:B-1----:R-:W-:Y:S02]  /*5210*/  SHF.R.U64 R10, R12, R8.reuse, R3.reuse ;  /* 0x000000080c0a7219 */ /* 0x182fe40000001203 */
[----:B------:R-:W-:-:S05]  /*5220*/  SHF.R.U32.HI R3, RZ, R8, R3 ;  /* 0x00000008ff037219 */ /* 0x000fca0000011603 */
[----:B------:R-:W1:Y:S01]  /*5230*/  LDC R27, c[0x0][0x648] ;  /* 0x00019200ff1b7b82 */ /* 0x000e620000000800 */
[-C--:B---3--:R-:W-:Y:S02]  /*5240*/  SHF.L.U32 R4, R5, R26.reuse, RZ ;  /* 0x0000001a05047219 */ /* 0x088fe400000006ff */
[-CC-:B------:R-:W-:Y:S02]  /*5250*/  SHF.R.U64 R14, R10, R26.reuse, R3.reuse ;  /* 0x0000001a0a0e7219 */ /* 0x180fe40000001203 */
[----:B------:R-:W-:Y:S02]  /*5260*/  SHF.R.U32.HI R5, RZ, R26, R3 ;  /* 0x0000001aff057219 */ /* 0x000fe40000011603 */
[----:B------:R-:W-:Y:S01]  /*5270*/  LOP3.LUT R25, RZ, R4, RZ, 0x33, !PT ;  /* 0x00000004ff197212 */ /* 0x000fe200078e33ff */
[----:B------:R-:W3:Y:S01]  /*5280*/  LDC R30, c[0x0][0x638] ;  /* 0x00018e00ff1e7b82 */ /* 0x000ee20000000800 */
[----:B------:R-:W-:Y:S01]  /*5290*/  SHF.L.U32 R26, R7, R26, RZ ;  /* 0x0000001a071a7219 */ /* 0x000fe200000006ff */
[----:B------:R-:W-:-:S06]  /*52a0*/  IMAD.MOV.U32 R4, RZ, RZ, R14 ;  /* 0x000000ffff047224 */ /* 0x000fcc00078e000e */
[----:B------:R-:W0:Y:S01]  /*52b0*/  LDC R31, c[0x0][0x610] ;  /* 0x00018400ff1f7b82 */ /* 0x000e220000000800 */
[----:B----4-:R-:W-:Y:S05]  /*52c0*/  @!P0 BRA `(.L_x_161) ;  /* 0x0000000000288947 */ /* 0x010fea0003800000 */
[----:B------:R-:W4:Y:S02]  /*52d0*/  LDC R3, c[0x0][0x64c] ;  /* 0x00019300ff037b82 */ /* 0x000f240000000800 */
[----:B----4-:R-:W-:-:S05]  /*52e0*/  IADD3 R3, P0, R14, R3, RZ ;  /* 0x000000030e037210 */ /* 0x010fca0007f1e0ff */
        /* <DEDUP_REMOVED lines=8> */
.L_x_161:
[----:B------:R-:W-:Y:S01]  /*5370*/  ISETP.NE.AND P0, PT, R2, 0x1, PT ;  /* 0x000000010200780c */ /* 0x000fe20003f05270 */
[----:B--2---:R-:W-:Y:S01]  /*5380*/  VIADD R7, R20, 0xffffffff ;  /* 0xffffffff14077836 */ /* 0x004fe20000000000 */
[----:B01----:R-:W-:Y:S01]  /*5390*/  SHF.R.U64 R0, R4, R27, R5 ;  /* 0x0000001b04007219 */ /* 0x003fe20000001205 */
[----:B------:R-:W-:Y:S01]  /*53a0*/  IMAD.MOV R13, RZ, RZ, -R13 ;  /* 0x000000ffff0d7224 */ /* 0x000fe200078e0a0d */
[----:B------:R-:W-:Y:S01]  /*53b0*/  LOP3.LUT R5, R10, R25, RZ, 0xc0, !PT ;  /* 0x000000190a057212 */ /* 0x000fe200078ec0ff */
[----:B------:R-:W-:Y:S01]  /*53c0*/  IMAD.MOV.U32 R4, RZ, RZ, 0x1 ;  /* 0x00000001ff047424 */ /* 0x000fe200078e00ff */
[----:B------:R-:W-:Y:S01]  /*53d0*/  LOP3.LUT R12, R12, R7, RZ, 0xc0, !PT ;  /* 0x000000070c0c7212 */ /* 0x000fe200078ec0ff */
[----:B------:R-:W-:Y:S02]  /*53e0*/  IMAD.MOV R3, RZ, RZ, -R0 ;  /* 0x000000ffff037224 */ /* 0x000fe400078e0a00 */
[----:B------:R-:W-:Y:S02]  /*53f0*/  IMAD R0, R26, R0, R5 ;  /* 0x000000001a007224 */ /* 0x000fe400078e0205 */
[----:B---3--:R-:W-:-:S02]  /*5400*/  IMAD R3, R3, R30, R14 ;  /* 0x0000001e03037224 */ /* 0x008fc400078e020e */
[----:B------:R-:W-:Y:S02]  /*5410*/  @P0 IMAD R21, R15, R13, R24 ;  /* 0x0000000d0f150224 */ /* 0x000fe400078e0218 */
[----:B------:R-:W-:Y:S01]  /*5420*/  IMAD R5, R3, R20, R12 ;  /* 0x0000001403057224 */ /* 0x000fe200078e020c */
[----:B------:R-:W-:Y:S01]  /*5430*/  PRMT R3, R4, 0x7610, R3 ;  /* 0x0000761004037816 */ /* 0x000fe20000000003 */
[----:B------:R-:W-:-:S05]  /*5440*/  IMAD R0, R0, R31, R21 ;  /* 0x0000001f00007224 */ /* 0x000fca00078e0215 */
[----:B------:R-:W-:Y:S02]  /*5450*/  SEL R91, R5, R0, !P0 ;  /* 0x00000000055b7207 */ /* 0x000fe40004000000 */
[----:B------:R-:W-:-:S07]  /*5460*/  SEL R0, R0, R5, !P0 ;  /* 0x0000000500007207 */ /* 0x000fce0004000000 */
.L_x_159:
[----:B------:R-:W-:Y:S01]  /*5470*/  LOP3.LUT P0, RZ, R3, 0xff, RZ, 0xc0, !PT ;  /* 0x000000ff03ff7812 */ /* 0x000fe2000780c0ff */
[----:B------:R-:W-:-:S12]  /*5480*/  IMAD.MOV.U32 R90, RZ, RZ, R0 ;  /* 0x000000ffff5a7224 */ /* 0x000fd800078e0000 */
[----:B------:R-:W-:Y:S05]  /*5490*/  @P0 BRA `(.L_x_162) ;  /* 0xffffffb800a80947 */ /* 0x000fea000383ffff */
[----:B------:R-:W-:Y:S05]  /*54a0*/  EXIT ;  /* 0x000000000000794d */ /* 0x000fea0003800000 */
.L_x_3:
[----:B0-----:R-:W-:Y:S01]  /*54b0*/  ULDC.64 UR4, c[0x0][0x650] ;  /* 0x0001940000047ab9 */ /* 0x001fe20000000a00 */
        /* <DEDUP_REMOVED lines=25> */
.L_x_164:
[--C-:B------:R-:W-:Y:S01]  /*5650*/  SHF.R.U64 R12, R10, R14, R11.reuse ;  /* 0x0000000e0a0c7219 */ /* 0x100fe2000000120b */
[----:B------:R-:W0:Y:S01]  /*5660*/  LDC R22, c[0x0][0x618] ;  /* 0x00018600ff167b82 */ /* 0x000e220000000800 */
[----:B------:R-:W-:Y:S01]  /*5670*/  I2FP.F32.U32 R6, R4 ;  /* 0x0000000400067245 */ /* 0x000fe20000201000 */
[----:B------:R-:W-:Y:S01]  /*5680*/  ULDC UR4, c[0x0][0x150] ;  /* 0x0000540000047ab9 */ /* 0x000fe20000000800 */
[----:B------:R-:W-:Y:S02]  /*5690*/  SHF.R.U32.HI R5, RZ, R14, R11 ;  /* 0x0000000eff057219 */ /* 0x000fe4000001160b */
[----:B------:R-:W-:Y:S01]  /*56a0*/  IADD3 R9, P0, RZ, -R12, RZ ;  /* 0x8000000cff097210 */ /* 0x000fe20007f1e0ff */
[----:B------:R-:W-:Y:S01]  /*56b0*/  FMUL R11, R6, UR4 ;  /* 0x00000004060b7c20 */ /* 0x000fe20008400000 */
[----:B------:R-:W-:Y:S01]  /*56c0*/  ULDC UR4, c[0x0][0x154] ;  /* 0x0000550000047ab9 */ /* 0x000fe20000000800 */
[----:B------:R-:W1:Y:S02]  /*56d0*/  LDC.64 R24, c[0x0][0x640] ;  /* 0x00019000ff187b82 */ /* 0x000e640000000a00 */
[----:B------:R-:W-:-:S02]  /*56e0*/  IMAD.X R5, RZ, RZ, ~R5, P0 ;  /* 0x000000ffff057224 */ /* 0x000fc400000e0e05 */
[----:B------:R-:W2:Y:S01]  /*56f0*/  F2I.U32.TRUNC.NTZ R11, R11 ;  /* 0x0000000b000b7305 */ /* 0x000ea2000020f000 */
[----:B------:R-:W-:-:S03]  /*5700*/  IMAD.WIDE.U32 R6, R9, R20, R16 ;  /* 0x0000001409067225 */ /* 0x000fc600078e0010 */
[----:B------:R-:W3:Y:S01]  /*5710*/  LDC R13, c[0x0][0x144] ;  /* 0x00005100ff0d7b82 */ /* 0x000ee20000000800 */
[----:B------:R-:W-:-:S04]  /*5720*/  IMAD R8, R5, R20, RZ ;  /* 0x0000001405087224 */ /* 0x000fc800078e02ff */
[----:B------:R-:W-:Y:S02]  /*5730*/  IMAD R5, R9, R21, R8 ;  /* 0x0000001509057224 */ /* 0x000fe400078e0208 */
[----:B------:R-:W-:Y:S01]  /*5740*/  IMAD.MOV.U32 R8, RZ, RZ, -0x1 ;  /* 0xffffffffff087424 */ /* 0x000fe200078e00ff */
[----:B------:R-:W4:Y:S01]  /*5750*/  LDC R14, c[0x0][0x608] ;  /* 0x00018200ff0e7b82 */ /* 0x000f220000000800 */
[----:B------:R-:W-:Y:S01]  /*5760*/  IMAD.IADD R5, R7, 0x1, R5 ;  /* 0x0000000107057824 */ /* 0x000fe200078e0205 */
[----:B------:R-:W-:-:S04]  /*5770*/  I2FP.F32.U32 R7, R3 ;  /* 0x0000000300077245 */ /* 0x000fc80000201000 */
[-C--:B0-----:R-:W-:Y:S01]  /*5780*/  SHF.R.U64 R10, R6, R22.reuse, R5 ;  /* 0x00000016060a7219 */ /* 0x081fe20000001205 */
[----:B--2---:R-:W-:Y:S01]  /*5790*/  IMAD.MOV R6, RZ, RZ, -R11 ;  /* 0x000000ffff067224 */ /* 0x004fe200078e0a0b */
[----:B------:R-:W0:Y:S01]  /*57a0*/  LDC R9, c[0x0][0x658] ;  /* 0x00019600ff097b82 */ /* 0x000e220000000800 */
[----:B-1----:R-:W-:Y:S01]  /*57b0*/  ISETP.NE.U32.AND P0, PT, R24, RZ, PT ;  /* 0x000000ff1800720c */ /* 0x002fe20003f05070 */
[----:B------:R-:W-:Y:S01]  /*57c0*/  FMUL R7, R7, UR4 ;  /* 0x0000000407077c20 */ /* 0x000fe20008400000 */
[----:B------:R-:W-:Y:S02]  /*57d0*/  SHF.R.U32.HI R5, RZ, R22, R5 ;  /* 0x00000016ff057219 */ /* 0x000fe40000011605 */
[----:B------:R-:W-:-:S03]  /*57e0*/  ISETP.NE.AND.EX P0, PT, R25, RZ, PT, P0 ;  /* 0x000000ff1900720c */ /* 0x000fc60003f05300 */
[----:B------:R-:W1:Y:S01]  /*57f0*/  LDC R20, c[0x0][0x148] ;  /* 0x00005200ff147b82 */ /* 0x000e620000000800 */
[----:B---3--:R-:W-:Y:S02]  /*5800*/  IMAD R23, R13, R6, R4 ;  /* 0x000000060d177224 */ /* 0x008fe400078e0204 */
[----:B------:R-:W-:-:S05]  /*5810*/  IMAD.MOV.U32 R6, RZ, RZ, 0x1 ;  /* 0x00000001ff067424 */ /* 0x000fca00078e00ff */
[----:B------:R-:W2:Y:S01]  /*5820*/  LDC R21, c[0x0][0x600] ;  /* 0x00018000ff157b82 */ /* 0x000ea20000000800 */
[-CC-:B----4-:R-:W-:Y:S02]  /*5830*/  SHF.R.U64 R13, R10, R14.reuse, R5.reuse ;  /* 0x0000000e0a0d7219 */ /* 0x190fe40000001205 */
[----:B------:R-:W-:Y:S02]  /*5840*/  SHF.R.U32.HI R4, RZ, R14, R5 ;  /* 0x0000000eff047219 */ /* 0x000fe40000011605 */
[----:B------:R3:W4:Y:S03]  /*5850*/  F2I.U32.TRUNC.NTZ R14, R7 ;  /* 0x00000007000e7305 */ /* 0x000726000020f000 */
[----:B------:R-:W1:Y:S01]  /*5860*/  LDC R26, c[0x0][0x648] ;  /* 0x00019200ff1a7b82 */ /* 0x000e620000000800 */
[-C--:B0-----:R-:W-:Y:S02]  /*5870*/  SHF.R.U64 R15, R13, R9.reuse, R4 ;  /* 0x000000090d0f7219 */ /* 0x081fe40000001204 */
[----:B------:R-:W-:-:S02]  /*5880*/  SHF.L.U32 R8, R8, R9, RZ ;  /* 0x0000000908087219 */ /* 0x000fc400000006ff */
[-C--:B------:R-:W-:Y:S01]  /*5890*/  SHF.R.U32.HI R5, RZ, R9.reuse, R4 ;  /* 0x00000009ff057219 */ /* 0x080fe20000011604 */
[----:B------:R-:W-:Y:S01]  /*58a0*/  IMAD.MOV.U32 R4, RZ, RZ, R15 ;  /* 0x000000ffff047224 */ /* 0x000fe200078e000f */
[----:B------:R-:W-:Y:S01]  /*58b0*/  SHF.L.U32 R22, R6, R9, RZ ;  /* 0x0000000906167219 */ /* 0x000fe200000006ff */
[----:B------:R-:W0:Y:S01]  /*58c0*/  LDC R27, c[0x0][0x638] ;  /* 0x00018e00ff1b7b82 */ /* 0x000e220000000800 */
[----:B------:R-:W-:-:S07]  /*58d0*/  LOP3.LUT R28, RZ, R8, RZ, 0x33, !PT ;  /* 0x00000008ff1c7212 */ /* 0x000fce00078e33ff */
        /* <DEDUP_REMOVED lines=12> */
.L_x_165:
[----:B------:R-:W-:Y:S01]  /*59a0*/  ISETP.NE.AND P0, PT, R2, 0x1, PT ;  /* 0x000000010200780c */ /* 0x000fe20003f05270 */
[----:B--2---:R-:W-:Y:S01]  /*59b0*/  VIADD R7, R21, 0xffffffff ;  /* 0xffffffff15077836 */ /* 0x004fe20000000000 */
[----:B-1----:R-:W-:Y:S01]  /*59c0*/  SHF.R.U64 R5, R4, R26, R5 ;  /* 0x0000001a04057219 */ /* 0x002fe20000001205 */
[----:B------:R-:W-:Y:S01]  /*59d0*/  IMAD.MOV R14, RZ, RZ, -R14 ;  /* 0x000000ffff0e7224 */ /* 0x000fe200078e0a0e */
[----:B------:R-:W-:Y:S01]  /*59e0*/  LOP3.LUT R4, R13, R28, RZ, 0xc0, !PT ;  /* 0x0000001c0d047212 */ /* 0x000fe200078ec0ff */
[----:B------:R-:W-:Y:S01]  /*59f0*/  IMAD.MOV.U32 R8, RZ, RZ, R12 ;  /* 0x000000ffff087224 */ /* 0x000fe200078e000c */
[----:B------:R-:W-:Y:S01]  /*5a00*/  LOP3.LUT R10, R10, R7, RZ, 0xc0, !PT ;  /* 0x000000070a0a7212 */ /* 0x000fe200078ec0ff */
[----:B------:R-:W-:Y:S02]  /*5a10*/  IMAD.MOV R6, RZ, RZ, -R5 ;  /* 0x000000ffff067224 */ /* 0x000fe400078e0a05 */
[----:B------:R-:W-:-:S04]  /*5a20*/  IMAD R4, R22, R5, R4 ;  /* 0x0000000516047224 */ /* 0x000fc800078e0204 */
[----:B------:R-:W-:Y:S02]  /*5a30*/  @P0 IMAD R23, R20, R14, R3 ;  /* 0x0000000e14170224 */ /* 0x000fe400078e0203 */
[----:B0-----:R-:W-:Y:S02]  /*5a40*/  IMAD R3, R6, R27, R15 ;  /* 0x0000001b06037224 */ /* 0x001fe400078e020f */
[----:B------:R-:W-:Y:S02]  /*5a50*/  IMAD R7, R4, R29, R23 ;  /* 0x0000001d04077224 */ /* 0x000fe400078e0217 */
[----:B------:R-:W-:Y:S02]  /*5a60*/  IMAD R4, R3, R21, R10 ;  /* 0x0000001503047224 */ /* 0x000fe400078e020a */
[----:B------:R-:W-:-:S03]  /*5a70*/  IMAD.MOV.U32 R6, RZ, RZ, 0x1 ;  /* 0x00000001ff067424 */ /* 0x000fc600078e00ff */
[----:B------:R-:W-:Y:S02]  /*5a80*/  SEL R9, R4, R7, !P0 ;  /* 0x0000000704097207 */ /* 0x000fe40004000000 */
[----:B------:R-:W-:-:S07]  /*5a90*/  SEL R7, R7, R4, !P0 ;  /* 0x0000000407077207 */ /* 0x000fce0004000000 */
.L_x_163:
[----:B------:R-:W-:-:S08]  /*5aa0*/  NOP ;  /* 0x0000000000007918 */ /* 0x000fd00000000000 */
[----:B------:R-:W0:-:S00]  /*5ab0*/  USETMAXREG.DEALLOC.CTAPOOL 0x28 ;  /* 0x00000028000079c8 */ /* 0x000e0000080e0500 */
[----:B0-----:R-:W-:-:S13]  /*5ac0*/  ISETP.NE.AND P0, PT, R0, RZ, PT ;  /* 0x000000ff0000720c */ /* 0x001fda0003f05270 */
[----:B------:R-:W-:Y:S05]  /*5ad0*/  @P0 EXIT ;  /* 0x000000000000094d */ /* 0x000fea0003800000 */
[----:B------:R-:W-:Y:S01]  /*5ae0*/  LOP3.LUT P0, RZ, R6, 0xff, RZ, 0xc0, !PT ;  /* 0x000000ff06ff7812 */ /* 0x000fe2000780c0ff */
[----:B------:R-:W-:Y:S02]  /*5af0*/  IMAD.MOV.U32 R0, RZ, RZ, 0x1 ;  /* 0x00000001ff007424 */ /* 0x000fe400078e00ff */
[----:B------:R-:W-:-:S10]  /*5b00*/  IMAD.MOV.U32 R12, RZ, RZ, RZ ;  /* 0x000000ffff0c7224 */ /* 0x000fd400078e00ff */
[----:B------:R-:W-:Y:S05]  /*5b10*/  @!P0 BRA `(.L_x_166) ;  /* 0x0000000c00288947 */ /* 0x000fea0003800000 */
[----:B------:R-:W0:Y:S01]  /*5b20*/  LDC R0, c[0x0][0x28c] ;  /* 0x0000a300ff007b82 */ /* 0x000e220000000800 */
[----:B------:R-:W-:Y:S01]  /*5b30*/  ULDC UR5, c[0x0][0x600] ;  /* 0x0001800000057ab9 */ /* 0x000fe20000000800 */
[----:B------:R-:W-:Y:S01]  /*5b40*/  ULDC UR4, c[0x0][0xc] ;  /* 0x0000030000047ab9 */ /* 0x000fe20000000800 */
[----:B------:R-:W-:Y:S01]  /*5b50*/  UIADD3 UR16, UR5, -0x1, URZ ;  /* 0xffffffff05107890 */ /* 0x000fe2000fffe03f */
[C---:B------:R-:W-:Y:S01]  /*5b60*/  LOP3.LUT P2, RZ, R18.reuse, 0x7f, RZ, 0xc0, !PT ;  /* 0x0000007f12ff7812 */ /* 0x040fe2000784c0ff */
[----:B------:R-:W-:Y:S01]  /*5b70*/  ULDC UR6, c[0x0][0x658] ;  /* 0x0001960000067ab9 */ /* 0x000fe20000000800 */
[----:B------:R-:W-:Y:S01]  /*5b80*/  ULDC UR5, c[0x0][0x10] ;  /* 0x0000040000057ab9 */ /* 0x000fe20000000800 */
[----:B------:R-:W-:Y:S01]  /*5b90*/  UMOV UR7, 0xffffffff ;  /* 0xffffffff00077882 */ /* 0x000fe20000000000 */
[----:B------:R-:W-:Y:S01]  /*5ba0*/  UMOV UR8, 0x1 ;  /* 0x0000000100087882 */ /* 0x000fe20000000000 */
[----:B------:R-:W-:Y:S01]  /*5bb0*/  UIMAD.WIDE.U32 UR4, UR4, UR5, URZ ;  /* 0x00000005040472a5 */ /* 0x000fe2000f8e003f */
[----:B------:R-:W-:Y:S01]  /*5bc0*/  LOP3.LUT P0, RZ, R18, 0x1f, RZ, 0xc0, !PT ;  /* 0x0000001f12ff7812 */ /* 0x000fe2000780c0ff */
[----:B------:R-:W-:Y:S01]  /*5bd0*/  USHF.L.U32 UR7, UR7, UR6, URZ ;  /* 0x0000000607077299 */ /* 0x000fe2000800063f */
[----:B------:R-:W-:Y:S01]  /*5be0*/  BSSY B0, `(.L_x_166) ;  /* 0x00000bd000007945 */ /* 0x000fe20003800000 */
[----:B------:R-:W-:Y:S01]  /*5bf0*/  USHF.L.U32 UR18, UR8, UR6, URZ ;  /* 0x0000000608127299 */ /* 0x000fe2000800063f */
[----:B------:R-:W-:Y:S01]  /*5c00*/  IMAD.MOV.U32 R13, RZ, RZ, 0x1 ;  /* 0x00000001ff0d7424 */ /* 0x000fe200078e00ff */
[----:B------:R-:W-:Y:S01]  /*5c10*/  LOP3.LUT R11, R19, 0x2, RZ, 0xfc, !PT ;  /* 0x00000002130b7812 */ /* 0x000fe200078efcff */
[----:B------:R-:W-:Y:S01]  /*5c20*/  ULDC UR6, c[0x0][0x14] ;  /* 0x0000050000067ab9 */ /* 0x000fe20000000800 */
[----:B------:R-:W-:Y:S01]  /*5c30*/  PLOP3.LUT P0, PT, P0, P2, PT, 0x8a, 0x0 ;  /* 0x000000000000781c */ /* 0x000fe20000705172 */
[----:B------:R-:W-:Y:S01]  /*5c40*/  UIMAD.WIDE.U32 UR20, UR4, UR6, URZ ;  /* 0x00000006041472a5 */ /* 0x000fe2000f8e003f */
[----:B------:R-:W-:Y:S01]  /*5c50*/  IMAD.MOV.U32 R12, RZ, RZ, RZ ;  /* 0x000000ffff0c7224 */ /* 0x000fe200078e00ff */
[----:B------:R-:W-:-:S02]  /*5c60*/  UIMAD UR13, UR5, UR6, URZ ;  /* 0x00000006050d72a4 */ /* 0x000fc4000f8e023f */
[----:B------:R-:W-:Y:S01]  /*5c70*/  ULOP3.LUT UR17, URZ, UR7, URZ, 0x33, !UPT ;  /* 0x000000073f117292 */ /* 0x000fe2000f8e333f */
[----:B0-----:R-:W-:Y:S01]  /*5c80*/  VIADD R0, R0, 0x3f ;  /* 0x0000003f00007836 */ /* 0x001fe20000000000 */
[----:B------:R-:W-:Y:S01]  /*5c90*/  UIADD3 UR13, UR21, UR13, URZ ;  /* 0x0000000d150d7290 */ /* 0x000fe2000fffe03f */
[----:B------:R-:W-:-:S03]  /*5ca0*/  ULDC.64 UR22, c[0x0][0x198] ;  /* 0x0000660000167ab9 */ /* 0x000fc60000000a00 */
[----:B------:R-:W-:-:S04]  /*5cb0*/  SHF.R.S32.HI R3, RZ, 0x1f, R0 ;  /* 0x0000001fff037819 */ /* 0x000fc80000011400 */
[----:B------:R-:W-:Y:S01]  /*5cc0*/  LEA.HI R3, R3, R0, RZ, 0x6 ;  /* 0x0000000003037211 */ /* 0x000fe200078f30ff */
[----:B------:R-:W-:-:S03]  /*5cd0*/  IMAD.MOV.U32 R0, RZ, RZ, 0x1 ;  /* 0x00000001ff007424 */ /* 0x000fc600078e00ff */
[----:B------:R-:W-:-:S05]  /*5ce0*/  SHF.R.S32.HI R3, RZ, 0x6, R3 ;  /* 0x00000006ff037819 */ /* 0x000fca0000011403 */
[----:B------:R-:W-:-:S07]  /*5cf0*/  VIADD R10, R3, 0x1 ;  /* 0x00000001030a7836 */ /* 0x000fce0000000000 */
.L_x_178:
[----:B------:R-:W-:-:S03]  /*5d00*/  UMOV UR4, 0xffffffff ;  /* 0xffffffff00047882 */ /* 0x000fc60000000000 */
[----:B------:R-:W-:Y:S05]  /*5d10*/  BRA.DIV UR4, `(.L_x_167) ;  /* 0x0000000e04b47947 */ /* 0x000fea000b800000 */
[----:B------:R-:W-:-:S13]  /*5d20*/  ELECT P6, URZ, PT ;  /* 0x00000000003f782f */ /* 0x000fda00038c0000 */
.L_x_190:
[----:B------:R-:W0:Y:S01]  /*5d30*/  LDC R4, c[0x0][0x28c] ;  /* 0x0000a300ff047b82 */ /* 0x000e220000000800 */
[----:B------:R-:W-:Y:S01]  /*5d40*/  BSSY B1, `(.L_x_168) ;  /* 0x0000035000017945 */ /* 0x000fe20003800000 */
[----:B0-----:R-:W-:-:S13]  /*5d50*/  ISETP.LT.OR P6, PT, R4, 0x1, !P6 ;  /* 0x000000010400780c */ /* 0x001fda00077c1670 */
[----:B------:R-:W-:Y:S05]  /*5d60*/  @P6 BRA `(.L_x_169) ;  /* 0x0000000000c86947 */ /* 0x000fea0003800000 */
[----:B------:R-:W-:Y:S02]  /*5d70*/  IMAD.SHL.U32 R15, R9, 0x80, RZ ;  /* 0x00000080090f7824 */ /* 0x000fe400078e00ff */
[----:B------:R-:W-:Y:S02]  /*5d80*/  IMAD.SHL.U32 R18, R7, 0x80, RZ ;  /* 0x0000008007127824 */ /* 0x000fe400078e00ff */
[----:B------:R-:W-:Y:S02]  /*5d90*/  IMAD.MOV.U32 R20, RZ, RZ, RZ ;  /* 0x000000ffff147224 */ /* 0x000fe400078e00ff */
[----:B------:R-:W-:Y:S02]  /*5da0*/  IMAD.MOV.U32 R4, RZ, RZ, R10 ;  /* 0x000000ffff047224 */ /* 0x000fe400078e000a */
[----:B------:R-:W-:Y:S02]  /*5db0*/  IMAD.MOV.U32 R5, RZ, RZ, R0 ;  /* 0x000000ffff057224 */ /* 0x000fe400078e0000 */
[----:B------:R-:W-:-:S07]  /*5dc0*/  IMAD.MOV.U32 R6, RZ, RZ, R12 ;  /* 0x000000ffff067224 */ /* 0x000fce00078e000c */
.L_x_173:
[----:B------:R-:W0:Y:S01]  /*5dd0*/  S2R R14, SR_CgaCtaId ;  /* 0x00000000000e7919 */ /* 0x000e220000008800 */
[----:B------:R-:W-:Y:S01]  /*5de0*/  MOV R7, 0x400 ;  /* 0x0000040000077802 */ /* 0x000fe20000000f00 */
[----:B------:R-:W1:Y:S03]  /*5df0*/  @!P2 LDC R9, c[0x0][0x500] ;  /* 0x00014000ff09ab82 */ /* 0x000e660000000800 */
[----:B0-----:R-:W-:Y:S02]  /*5e00*/  LEA R21, R14, R7, 0x18 ;  /* 0x000000070e157211 */ /* 0x001fe400078ec0ff */
[----:B------:R-:W-:-:S03]  /*5e10*/  SHF.L.U32 R7, R5, 0x1f, RZ ;  /* 0x0000001f05077819 */ /* 0x000fc600000006ff */
[----:B------:R-:W-:-:S04]  /*5e20*/  IMAD R14, R6, 0x8, R21 ;  /* 0x00000008060e7824 */ /* 0x000fc800078e0215 */
[----:B------:R-:W0:Y:S02]  /*5e30*/  SYNCS.PHASECHK.TRANS64.TRYWAIT P1, [R14+URZ+0x28], R7 ;  /* 0x000028070e0075a7 */ /* 0x000e24000802017f */
[----:B01----:R-:W-:Y:S05]  /*5e40*/  @!P1 BRA `(.L_x_170) ;  /* 0x0000000c00889947 */ /* 0x003fea0003800000 */
.L_x_191:
[----:B0-----:R-:W-:Y:S01]  /*5e50*/  PRMT R7, R11, 0x9910, RZ ;  /* 0x000099100b077816 */ /* 0x001fe200000000ff */
[----:B------:R0:W-:Y:S03]  /*5e60*/  @!P2 SYNCS.ARRIVE.TRANS64 RZ, [R14+URZ], R9 ;  /* 0x000000090effa9a7 */ /* 0x0001e6000800003f */
[----:B------:R-:W-:-:S13]  /*5e70*/  ISETP.NE.AND P1, PT, R7, 0x2, PT ;  /* 0x000000020700780c */ /* 0x000fda0003f25270 */
[----:B0-----:R-:W-:Y:S05]  /*5e80*/  @P1 BRA `(.L_x_171) ;  /* 0x0000000000041947 */ /* 0x001fea0003800000 */
[----:B------:R-:W-:Y:S01]  /*5e90*/  BPT.TRAP 0x1 ;  /* 0x000000040000795c */ /* 0x000fe20000300000 */
.L_x_171:
[----:B------:R-:W-:Y:S05]  /*5ea0*/  @P0 BRA `(.L_x_172) ;  /* 0x0000000000040947 */ /* 0x000fea0003800000 */
[----:B------:R-:W-:Y:S01]  /*5eb0*/  BPT.TRAP 0x1 ;  /* 0x000000040000795c */ /* 0x000fe20000300000 */
.L_x_172:
[----:B------:R-:W-:Y:S01]  /*5ec0*/  IMAD R21, R6, 0x2000, R21 ;  /* 0x0000200006157824 */ /* 0x000fe200078e0215 */
[----:B------:R-:W-:Y:S01]  /*5ed0*/  R2UR UR9, R14 ;  /* 0x000000000e0972ca */ /* 0x000fe200000e0000 */
[----:B------:R-:W-:Y:S01]  /*5ee0*/  VIADD R4, R4, 0xffffffff ;  /* 0xffffffff04047836 */ /* 0x000fe20000000000 */
[----:B------:R-:W-:Y:S01]  /*5ef0*/  UIADD3 UR4, UP0, UR22, 0xf0, URZ ;  /* 0x000000f016047890 */ /* 0x000fe2000ff1e03f */
[----:B------:R-:W-:Y:S01]  /*5f00*/  R2UR UR11, R18 ;  /* 0x00000000120b72ca */ /* 0x000fe200000e0000 */
[----:B------:R-:W-:Y:S01]  /*5f10*/  UIADD3 UR24, UP1, UR22, 0x1f0, URZ ;  /* 0x000001f016187890 */ /* 0x000fe2000ff3e03f */
[----:B------:R-:W-:Y:S01]  /*5f20*/  R2UR UR8, R21 ;  /* 0x00000000150872ca */ /* 0x000fe200000e0000 */
[----:B------:R-:W-:Y:S01]  /*5f30*/  UIADD3.X UR5, URZ, UR23, URZ, UP0, !UPT ;  /* 0x000000173f057290 */ /* 0x000fe200087fe43f */
[----:B------:R-:W-:Y:S01]  /*5f40*/  R2UR UR10, R20 ;  /* 0x00000000140a72ca */ /* 0x000fe200000e0000 */
[----:B------:R-:W-:Y:S01]  /*5f50*/  VIADD R6, R6, 0x1 ;  /* 0x0000000106067836 */ /* 0x000fe20000000000 */
[----:B------:R-:W-:Y:S01]  /*5f60*/  R2UR UR12, R8 ;  /* 0x00000000080c72ca */ /* 0x000fe200000e0000 */
[----:B------:R-:W-:Y:S01]  /*5f70*/  UIADD3.X UR25, URZ, UR23, URZ, UP1, !UPT ;  /* 0x000000173f197290 */ /* 0x000fe20008ffe43f */
[----:B------:R-:W-:Y:S01]  /*5f80*/  R2UR UR19, R15 ;  /* 0x000000000f1372ca */ /* 0x000fe200000e0000 */
[----:B------:R-:W-:Y:S01]  /*5f90*/  UMOV UR6, 0x0 ;  /* 0x0000000000067882 */ /* 0x000fe20000000000 */
[----:B------:R-:W-:Y:S01]  /*5fa0*/  ISETP.GT.AND P3, PT, R4, 0x1, PT ;  /* 0x000000010400780c */ /* 0x000fe20003f64270 */
[----:B------:R-:W-:Y:S01]  /*5fb0*/  UMOV UR7, 0x10000000 ;  /* 0x1000000000077882 */ /* 0x000fe20000000000 */
[----:B------:R-:W-:Y:S01]  /*5fc0*/  ISETP.NE.AND P1, PT, R6, 0x5, PT ;  /* 0x000000050600780c */ /* 0x000fe20003f25270 */
[----:B------:R-:W-:-:S02]  /*5fd0*/  VIADD R20, R20, 0x40 ;  /* 0x0000004014147836 */ /* 0x000fc40000000000 */
[----:B------:R-:W-:Y:S01]  /*5fe0*/  UIADD3 UR14, UR8, 0x100, URZ ;  /* 0x00000100080e7890 */ /* 0x000fe2000fffe03f */
[----:B------:R-:W-:Y:S01]  /*5ff0*/  SEL R14, RZ, 0x1, P1 ;  /* 0x00000001ff0e7807 */ /* 0x000fe20000800000 */
[----:B------:R-:W-:Y:S01]  /*6000*/  UIADD3 UR15, UR8, 0xa100, URZ ;  /* 0x0000a100080f7890 */ /* 0x000fe2000fffe03f */
[----:B------:R-:W-:Y:S02]  /*6010*/  SEL R6, R6, RZ, P1 ;  /* 0x000000ff06067207 */ /* 0x000fe40000800000 */
[----:B------:R-:W-:Y:S02]  /*6020*/  LOP3.LUT R5, R5, R14, RZ, 0x3c, !PT ;  /* 0x0000000e05057212 */ /* 0x000fe400078e3cff */
[----:B------:R-:W-:Y:S02]  /*6030*/  UMOV UR8, UR14 ;  /* 0x0000000e00087c82 */ /* 0x000fe40008000000 */
[----:B------:R0:W-:Y:S02]  /*6040*/  UTMALDG.3D [UR8], [UR4], desc[UR6] ;  /* 0x00000608040075b4 */ /* 0x0001e40008011000 */
[----:B0-----:R-:W-:Y:S01]  /*6050*/  UMOV UR8, UR15 ;  /* 0x0000000f00087c82 */ /* 0x001fe20008000000 */
[----:B------:R-:W-:-:S02]  /*6060*/  UMOV UR11, UR19 ;  /* 0x00000013000b7c82 */ /* 0x000fc40008000000 */
[----:B------:R0:W-:Y:S02]  /*6070*/  UTMALDG.3D [UR8], [UR24], desc[UR6] ;  /* 0x00000608180075b4 */ /* 0x0001e40008011000 */
[----:B0-----:R-:W-:Y:S05]  /*6080*/  @P3 BRA `(.L_x_173) ;  /* 0xfffffffc00503947 */ /* 0x001fea000383ffff */
.L_x_169:
[----:B------:R-:W-:Y:S05]  /*6090*/  BSYNC B1 ;  /* 0x0000000000017941 */ /* 0x000fea0003800000 */
.L_x_168:
[----:B------:R-:W-:Y:S01]  /*60a0*/  LOP3.LUT P3, RZ, R13, 0xff, RZ, 0xc0, !PT ;  /* 0x000000ff0dff7812 */ /* 0x000fe2000786c0ff */
[----:B------:R-:W-:Y:S01]  /*60b0*/  IMAD.IADD R12, R3, 0x1, R12 ;  /* 0x00000001030c7824 */ /* 0x000fe200078e020c */
[----:B------:R-:W-:Y:S01]  /*60c0*/  IADD3 R16, P4, R16, UR20, RZ ;  /* 0x0000001410107c10 */ /* 0x000fe2000ff9e0ff */
[----:B------:R-:W-:Y:S01]  /*60d0*/  ULDC.64 UR4, c[0x0][0x650] ;  /* 0x0001940000047ab9 */ /* 0x000fe20000000a00 */
[----:B------:R-:W-:Y:S01]  /*60e0*/  BSSY B1, `(.L_x_174) ;  /* 0x000006a000017945 */ /* 0x000fe20003800000 */
[----:B------:R-:W-:Y:S01]  /*60f0*/  IMAD.MOV.U32 R9, RZ, RZ, -0x1 ;  /* 0xffffffffff097424 */ /* 0x000fe200078e00ff */
[----:B------:R-:W-:Y:S01]  /*6100*/  ISETP.GT.U32.AND P1, PT, R12, 0x4, PT ;  /* 0x000000040c00780c */ /* 0x000fe20003f24070 */
[----:B------:R-:W-:Y:S01]  /*6110*/  IMAD.MOV.U32 R8, RZ, RZ, -0x1 ;  /* 0xffffffffff087424 */ /* 0x000fe200078e00ff */
[----:B------:R-:W-:Y:S02]  /*6120*/  IADD3.X R17, R17, UR13, RZ, P4, !PT ;  /* 0x0000000d11117c10 */ /* 0x000fe4000a7fe4ff */
[----:B------:R-:W-:-:S02]  /*6130*/  ISETP.LT.U32.AND P1, PT, R3, 0x5, P1 ;  /* 0x000000050300780c */ /* 0x000fc40000f21070 */
[----:B------:R-:W-:Y:S01]  /*6140*/  PRMT R13, RZ, 0x7610, R13 ;  /* 0x00007610ff0d7816 */ /* 0x000fe2000000000d */
[----:B------:R-:W0:Y:S01]  /*6150*/  @P3 S2R R5, SR_CgaCtaId ;  /* 0x0000000000053919 */ /* 0x000e220000008800 */
[----:B------:R-:W-:-:S04]  /*6160*/  @P3 MOV R4, 0x400 ;  /* 0x0000040000043802 */ /* 0x000fc80000000f00 */
[----:B0-----:R-:W-:Y:S01]  /*6170*/  @P3 LEA R6, R5, R4, 0x18 ;  /* 0x0000000405063211 */ /* 0x001fe200078ec0ff */
[----:B------:R-:W-:-:S03]  /*6180*/  IMAD.WIDE.U32 R4, R12, -0x33333333, RZ ;  /* 0xcccccccd0c047825 */ /* 0x000fc600078e00ff */
[----:B------:R0:W-:Y:S01]  /*6190*/  @P3 SYNCS.ARRIVE.TRANS64.A1T0 RZ, [R6+URZ+0x68], RZ ;  /* 0x000068ff06ff39a7 */ /* 0x0001e2000810003f */
[----:B------:R-:W-:Y:S02]  /*61a0*/  ISETP.GE.U32.AND P3, PT, R3, 0x5, PT ;  /* 0x000000050300780c */ /* 0x000fe40003f66070 */
[----:B------:R-:W-:Y:S02]  /*61b0*/  SHF.R.U32.HI R7, RZ, 0x2, R5 ;  /* 0x00000002ff077819 */ /* 0x000fe40000011605 */
[----:B------:R-:W-:Y:S02]  /*61c0*/  SEL R5, RZ, 0x1, !P1 ;  /* 0x00000001ff057807 */ /* 0x000fe40004800000 */
[----:B------:R-:W-:Y:S01]  /*61d0*/  ISETP.GE.U32.AND P1, PT, R16, UR4, PT ;  /* 0x0000000410007c0c */ /* 0x000fe2000bf26070 */
[----:B------:R-:W-:Y:S01]  /*61e0*/  IMAD R12, R7, -0x5, R12 ;  /* 0xfffffffb070c7824 */ /* 0x000fe200078e020c */
[----:B------:R-:W-:Y:S02]  /*61f0*/  LOP3.LUT R0, R0, R5, RZ, 0x3c, !PT ;  /* 0x0000000500007212 */ /* 0x000fe400078e3cff */
[----:B------:R-:W-:-:S02]  /*6200*/  ISETP.GE.U32.AND.EX P1, PT, R17, UR5, PT, P1 ;  /* 0x0000000511007c0c */ /* 0x000fc4000bf26110 */
[----:B------:R-:W-:Y:S02]  /*6210*/  PRMT R4, RZ, 0x7610, R4 ;  /* 0x00007610ff047816 */ /* 0x000fe40000000004 */
[----:B------:R-:W-:Y:S01]  /*6220*/  @P3 LOP3.LUT R0, R0, 0x1, R7, 0x78, !PT ;  /* 0x0000000100003812 */ /* 0x000fe200078e7807 */
[----:B------:R-:W-:-:S08]  /*6230*/  IMAD.MOV.U32 R7, RZ, RZ, -0x1 ;  /* 0xffffffffff077424 */ /* 0x000fd000078e00ff */
[----:B0-----:R-:W-:Y:S05]  /*6240*/  @P1 BRA `(.L_x_175) ;  /* 0x00000004004c1947 */ /* 0x001fea0003800000 */
[----:B------:R-:W-:Y:S01]  /*6250*/  ULDC.64 UR4, c[0x0][0x628] ;  /* 0x00018a0000047ab9 */ /* 0x000fe20000000a00 */
[----:B------:R-:W0:Y:S01]  /*6260*/  S2R R15, SR_CTAID.X ;  /* 0x00000000000f7919 */ /* 0x000e220000002500 */
[----:B------:R-:W-:Y:S01]  /*6270*/  ISETP.NE.U32.AND P1, PT, RZ, UR4, PT ;  /* 0x00000004ff007c0c */ /* 0x000fe2000bf25070 */
[----:B------:R-:W-:Y:S01]  /*6280*/  ULDC UR7, c[0x0][0x630] ;  /* 0x00018c0000077ab9 */ /* 0x000fe20000000800 */
[----:B------:R-:W-:Y:S01]  /*6290*/  IMAD.MOV.U32 R4, RZ, RZ, R16 ;  /* 0x000000ffff047224 */ /* 0x000fe200078e0010 */
[----:B------:R-:W1:Y:S01]  /*62a0*/  S2R R14, SR_CTAID.Y ;  /* 0x00000000000e7919 */ /* 0x000e620000002600 */
[----:B------:R-:W-:Y:S01]  /*62b0*/  ISETP.NE.AND.EX P1, PT, RZ, UR5, PT, P1 ;  /* 0x00000005ff007c0c */ /* 0x000fe2000bf25310 */
[----:B------:R-:W-:-:S12]  /*62c0*/  IMAD.MOV.U32 R5, RZ, RZ, R17 ;  /* 0x000000ffff057224 */ /* 0x000fd800078e0011 */
[----:B------:R-:W-:Y:S05]  /*62d0*/  @!P1 BRA `(.L_x_176) ;  /* 0x0000000000289947 */ /* 0x000fea0003800000 */
[----:B------:R-:W-:Y:S02]  /*62e0*/  ULDC UR6, c[0x0][0x634] ;  /* 0x00018d0000067ab9 */ /* 0x000fe40000000800 */
[----:B------:R-:W-:-:S05]  /*62f0*/  IADD3 R9, P1, R16, UR6, RZ ;  /* 0x0000000610097c10 */ /* 0x000fca000ff3e0ff */
[----:B------:R-:W-:-:S04]  /*6300*/  IMAD.X R21, RZ, RZ, R17, P1 ;  /* 0x000000ffff157224 */ /* 0x000fc800008e0611 */
[----:B------:R-:W-:-:S04]  /*6310*/  IMAD.WIDE.U32 R6, R21, UR4, RZ ;  /* 0x0000000415067c25 */ /* 0x000fc8000f8e00ff */
[----:B------:R-:W-:-:S04]  /*6320*/  IMAD.WIDE.U32 R6, P1, R9, UR5, R6 ;  /* 0x0000000509067c25 */ /* 0x000fc8000f820006 */
[----:B------:R-:W-:-:S04]  /*6330*/  IMAD.WIDE.U32 R8, R9, UR4, RZ ;  /* 0x0000000409087c25 */ /* 0x000fc8000f8e00ff */
[----:B------:R-:W-:Y:S01]  /*6340*/  IMAD.X R5, RZ, RZ, RZ, P1 ;  /* 0x000000ffff057224 */ /* 0x000fe200008e06ff */
[----:B------:R-:W-:Y:S01]  /*6350*/  IADD3 RZ, P1, R9, R6, RZ ;  /* 0x0000000609ff7210 */ /* 0x000fe20007f3e0ff */
[----:B------:R-:W-:-:S04]  /*6360*/  IMAD.MOV.U32 R4, RZ, RZ, R7 ;  /* 0x000000ffff047224 */ /* 0x000fc800078e0007 */
[----:B------:R-:W-:-:S08]  /*6370*/  IMAD.WIDE.U32.X R4, R21, UR5, R4, P1 ;  /* 0x0000000515047c25 */ /* 0x000fd000088e0404 */
.L_x_176:
[--C-:B------:R-:W-:Y:S01]  /*6380*/  SHF.R.U64 R8, R4, UR7, R5.reuse ;  /* 0x0000000704087c19 */ /* 0x100fe20008001205 */
[----:B------:R-:W-:Y:S01]  /*6390*/  ULDC.64 UR4, c[0x0][0x620] ;  /* 0x0001880000047ab9 */ /* 0x000fe20000000a00 */
[----:B------:R-:W-:Y:S01]  /*63a0*/  SHF.R.U32.HI R4, RZ, UR7, R5 ;  /* 0x00000007ff047c19 */ /* 0x000fe20008011605 */
[----:B------:R-:W2:Y:S01]  /*63b0*/  LDC R24, c[0x0][0x144] ;  /* 0x00005100ff187b82 */ /* 0x000ea20000000800 */
[----:B------:R-:W-:Y:S01]  /*63c0*/  IADD3 R7, P1, RZ, -R8, RZ ;  /* 0x80000008ff077210 */ /* 0x000fe20007f3e0ff */
[----:B------:R-:W-:Y:S01]  /*63d0*/  ULDC.64 UR8, c[0x0][0x640] ;  /* 0x0001900000087ab9 */ /* 0x000fe20000000a00 */
[----:B0-----:R-:W-:Y:S01]  /*63e0*/  I2FP.F32.U32 R9, R15 ;  /* 0x0000000f00097245 */ /* 0x001fe20000201000 */
[----:B------:R-:W-:Y:S02]  /*63f0*/  ULDC UR6, c[0x0][0x608] ;  /* 0x0001820000067ab9 */ /* 0x000fe40000000800 */
[----:B------:R-:W-:Y:S01]  /*6400*/  IMAD.X R4, RZ, RZ, ~R4, P1 ;  /* 0x000000ffff047224 */ /* 0x000fe200008e0e04 */
[----:B------:R-:W-:Y:S01]  /*6410*/  ISETP.NE.U32.AND P1, PT, RZ, UR8, PT ;  /* 0x00000008ff007c0c */ /* 0x000fe2000bf25070 */
[----:B------:R-:W0:Y:S02]  /*6420*/  LDC R21, c[0x0][0x148] ;  /* 0x00005200ff157b82 */ /* 0x000e240000000800 */
[----:B------:R-:W-:Y:S01]  /*6430*/  IMAD R6, R4, UR4, RZ ;  /* 0x0000000404067c24 */ /* 0x000fe2000f8e02ff */
[----:B------:R-:W-:Y:S01]  /*6440*/  ISETP.NE.AND.EX P1, PT, RZ, UR9, PT, P1 ;  /* 0x00000009ff007c0c */ /* 0x000fe2000bf25310 */
[----:B------:R-:W-:Y:S01]  /*6450*/  IMAD.WIDE.U32 R4, R7, UR4, R16 ;  /* 0x0000000407047c25 */ /* 0x000fe2000f8e0010 */
[----:B------:R-:W-:-:S03]  /*6460*/  ULDC UR4, c[0x0][0x150] ;  /* 0x0000540000047ab9 */ /* 0x000fc60000000800 */
[----:B------:R-:W-:Y:S02]  /*6470*/  IMAD R7, R7, UR5, R6 ;  /* 0x0000000507077c24 */ /* 0x000fe4000f8e0206 */
[----:B------:R-:W-:Y:S01]  /*6480*/  FMUL R6, R9, UR4 ;  /* 0x0000000409067c20 */ /* 0x000fe20008400000 */
[----:B------:R-:W-:Y:S01]  /*6490*/  ULDC UR4, c[0x0][0x618] ;  /* 0x0001860000047ab9 */ /* 0x000fe20000000800 */
[----:B------:R-:W-:Y:S01]  /*64a0*/  ULDC UR5, c[0x0][0x154] ;  /* 0x0000550000057ab9 */ /* 0x000fe20000000800 */
[----:B------:R-:W-:-:S03]  /*64b0*/  IMAD.IADD R5, R5, 0x1, R7 ;  /* 0x0000000105057824 */ /* 0x000fc600078e0207 */
[----:B------:R-:W3:Y:S02]  /*64c0*/  F2I.U32.TRUNC.NTZ R6, R6 ;  /* 0x0000000600067305 */ /* 0x000ee4000020f000 */
[----:B------:R-:W-:Y:S02]  /*64d0*/  SHF.R.U64 R9, R4, UR4, R5 ;  /* 0x0000000404097c19 */ /* 0x000fe40008001205 */
[----:B-1----:R-:W-:-:S05]  /*64e0*/  I2FP.F32.U32 R4, R14 ;  /* 0x0000000e00047245 */ /* 0x002fca0000201000 */
[----:B------:R-:W-:Y:S01]  /*64f0*/  FMUL R22, R4, UR5 ;  /* 0x0000000504167c20 */ /* 0x000fe20008400000 */
[----:B------:R-:W-:Y:S01]  /*6500*/  SHF.R.U32.HI R4, RZ, UR4, R5 ;  /* 0x00000004ff047c19 */ /* 0x000fe20008011605 */
[----:B------:R-:W-:-:S03]  /*6510*/  ULDC UR4, c[0x0][0x658] ;  /* 0x0001960000047ab9 */ /* 0x000fc60000000800 */
[--C-:B------:R-:W-:Y:S01]  /*6520*/  SHF.R.U64 R20, R9, UR6, R4.reuse ;  /* 0x0000000609147c19 */ /* 0x100fe20008001204 */
[----:B------:R-:W1:Y:S01]  /*6530*/  F2I.U32.TRUNC.NTZ R22, R22 ;  /* 0x0000001600167305 */ /* 0x000e62000020f000 */
[----:B------:R-:W-:Y:S01]  /*6540*/  SHF.R.U32.HI R5, RZ, UR6, R4 ;  /* 0x00000006ff057c19 */ /* 0x000fe20008011604 */
[----:B---3--:R-:W-:-:S03]  /*6550*/  IMAD.MOV R6, RZ, RZ, -R6 ;  /* 0x000000ffff067224 */ /* 0x008fc600078e0a06 */
[----:B------:R-:W-:Y:S01]  /*6560*/  SHF.R.U64 R18, R20, UR4, R5 ;  /* 0x0000000414127c19 */ /* 0x000fe20008001205 */
[----:B--2---:R-:W-:Y:S01]  /*6570*/  IMAD R15, R24, R6, R15 ;  /* 0x00000006180f7224 */ /* 0x004fe200078e020f */
[----:B------:R-:W-:-:S03]  /*6580*/  SHF.R.U32.HI R23, RZ, UR4, R5 ;  /* 0x00000004ff177c19 */ /* 0x000fc60008011605 */
[----:B------:R-:W-:Y:S02]  /*6590*/  IMAD.MOV.U32 R4, RZ, RZ, R18 ;  /* 0x000000ffff047224 */ /* 0x000fe400078e0012 */
[----:B------:R-:W-:Y:S01]  /*65a0*/  IMAD.MOV.U32 R5, RZ, RZ, R23 ;  /* 0x000000ffff057224 */ /* 0x000fe200078e0017 */
[----:B-1----:R-:W-:Y:S06]  /*65b0*/  @!P1 BRA `(.L_x_177) ;  /* 0x0000000000289947 */ /* 0x002fec0003800000 */
[----:B------:R-:W-:Y:S02]  /*65c0*/  ULDC UR4, c[0x0][0x64c] ;  /* 0x0001930000047ab9 */ /* 0x000fe40000000800 */
[----:B------:R-:W-:-:S05]  /*65d0*/  IADD3 R5, P1, R18, UR4, RZ ;  /* 0x0000000412057c10 */ /* 0x000fca000ff3e0ff */
[----:B------:R-:W-:-:S04]  /*65e0*/  IMAD.X R23, RZ, RZ, R23, P1 ;  /* 0x000000ffff177224 */ /* 0x000fc800008e0617 */
[----:B------:R-:W-:-:S04]  /*65f0*/  IMAD.WIDE.U32 R6, R23, UR8, RZ ;  /* 0x0000000817067c25 */ /* 0x000fc8000f8e00ff */
[----:B------:R-:W-:-:S04]  /*6600*/  IMAD.WIDE.U32 R6, P1, R5, UR9, R6 ;  /* 0x0000000905067c25 */ /* 0x000fc8000f820006 */
[----:B------:R-:W-:-:S04]  /*6610*/  IMAD.WIDE.U32 R4, R5, UR8, RZ ;  /* 0x0000000805047c25 */ /* 0x000fc8000f8e00ff */
[----:B------:R-:W-:Y:S01]  /*6620*/  IMAD.MOV.U32 R4, RZ, RZ, R7 ;  /* 0x000000ffff047224 */ /* 0x000fe200078e0007 */
[----:B------:R-:W-:Y:S01]  /*6630*/  IADD3 RZ, P3, R5, R6, RZ ;  /* 0x0000000605ff7210 */ /* 0x000fe20007f7e0ff */
[----:B------:R-:W-:-:S04]  /*6640*/  IMAD.X R5, RZ, RZ, RZ, P1 ;  /* 0x000000ffff057224 */ /* 0x000fc800008e06ff */
[----:B------:R-:W-:-:S08]  /*6650*/  IMAD.WIDE.U32.X R4, R23, UR9, R4, P3 ;  /* 0x0000000917047c25 */ /* 0x000fd000098e0404 */
.L_x_177:
[----:B------:R-:W-:Y:S01]  /*6660*/  ISETP.NE.AND P1, PT, R2, 0x1, PT ;  /* 0x000000010200780c */ /* 0x000fe20003f25270 */
[----:B------:R-:W-:Y:S01]  /*6670*/  ULDC UR4, c[0x0][0x648] ;  /* 0x0001920000047ab9 */ /* 0x000fe20000000800 */
[----:B------:R-:W-:Y:S01]  /*6680*/  LOP3.LUT R20, R20, UR17, RZ, 0xc0, !PT ;  /* 0x0000001114147c12 */ /* 0x000fe2000f8ec0ff */
[----:B------:R-:W-:Y:S01]  /*6690*/  IMAD.MOV R22, RZ, RZ, -R22 ;  /* 0x000000ffff167224 */ /* 0x000fe200078e0a16 */
[----:B------:R-:W-:Y:S01]  /*66a0*/  SHF.R.U64 R5, R4, UR4, R5 ;  /* 0x0000000404057c19 */ /* 0x000fe20008001205 */
[----:B------:R-:W-:Y:S01]  /*66b0*/  ULDC UR4, c[0x0][0x638] ;  /* 0x00018e0000047ab9 */ /* 0x000fe20000000800 */
[----:B------:R-:W-:Y:S01]  /*66c0*/  LOP3.LUT R9, R9, UR16, RZ, 0xc0, !PT ;  /* 0x0000001009097c12 */ /* 0x000fe2000f8ec0ff */
[----:B------:R-:W-:Y:S01]  /*66d0*/  ULDC UR5, c[0x0][0x610] ;  /* 0x0001840000057ab9 */ /* 0x000fe20000000800 */
[----:B------:R-:W-:Y:S02]  /*66e0*/  IMAD.MOV.U32 R4, RZ, RZ, 0x1 ;  /* 0x00000001ff047424 */ /* 0x000fe400078e00ff */
[----:B------:R-:W-:-:S02]  /*66f0*/  IMAD.MOV R7, RZ, RZ, -R5 ;  /* 0x000000ffff077224 */ /* 0x000fc400078e0a05 */
[----:B------:R-:W-:Y:S02]  /*6700*/  IMAD R20, R5, UR18, R20 ;  /* 0x0000001205147c24 */ /* 0x000fe4000f8e0214 */
[----:B0-----:R-:W-:Y:S02]  /*6710*/  @P1 IMAD R15, R21, R22, R14 ;  /* 0x00000016150f1224 */ /* 0x001fe400078e020e */
[----:B------:R-:W-:Y:S01]  /*6720*/  IMAD R18, R7, UR4, R18 ;  /* 0x0000000407127c24 */ /* 0x000fe2000f8e0212 */
[----:B------:R-:W-:Y:S01]  /*6730*/  ULDC UR4, c[0x0][0x600] ;  /* 0x0001800000047ab9 */ /* 0x000fe20000000800 */
[----:B------:R-:W-:Y:S02]  /*6740*/  IMAD R15, R20, UR5, R15 ;  /* 0x00000005140f7c24 */ /* 0x000fe4000f8e020f */
[----:B------:R-:W-:-:S05]  /*6750*/  IMAD R18, R18, UR4, R9 ;  /* 0x0000000412127c24 */ /* 0x000fca000f8e0209 */
[----:B------:R-:W-:Y:S02]  /*6760*/  SEL R9, R18, R15, !P1 ;  /* 0x0000000f12097207 */ /* 0x000fe40004800000 */
[----:B------:R-:W-:-:S07]  /*6770*/  SEL R7, R15, R18, !P1 ;  /* 0x000000120f077207 */ /* 0x000fce0004800000 */
.L_x_175:
[----:B------:R-:W-:Y:S05]  /*6780*/  BSYNC B1 ;  /* 0x0000000000017941 */ /* 0x000fea0003800000 */
.L_x_174:
[----:B------:R-:W-:-:S13]  /*6790*/  LOP3.LUT P1, RZ, R4, 0xff, RZ, 0xc0, !PT ;  /* 0x000000ff04ff7812 */ /* 0x000fda000782c0ff */
[----:B------:R-:W-:Y:S05]  /*67a0*/  @P1 BRA `(.L_x_178) ;  /* 0xfffffff400541947 */ /* 0x000fea000383ffff */
[----:B------:R-:W-:Y:S05]  /*67b0*/  BSYNC B0 ;  /* 0x0000000000007941 */ /* 0x000fea0003800000 */
.L_x_166:
[----:B------:R-:W-:-:S03]  /*67c0*/  UMOV UR4, 0xffffffff ;  /* 0xffffffff00047882 */ /* 0x000fc60000000000 */
[----:B------:R-:W-:Y:S05]  /*67d0*/  BRA.DIV UR4, `(.L_x_179) ;  /* 0x0000000604387947 */ /* 0x000fea000b800000 */
[----:B------:R-:W-:-:S13]  /*67e0*/  ELECT P6, URZ, PT ;  /* 0x00000000003f782f */ /* 0x000fda00038c0000 */
.L_x_194:
[----:B------:R-:W-:Y:S04]  /*67f0*/  BSSY B0, `(.L_x_180) ;  /* 0x0000034000007945 */ /* 0x000fe80003800000 */
[----:B------:R-:W-:Y:S05]  /*6800*/  @!P6 BRA `(.L_x_181) ;  /* 0x0000000000c8e947 */ /* 0x000fea0003800000 */
[----:B------:R-:W-:-:S04]  /*6810*/  LOP3.LUT R19, R19, 0x2, RZ, 0xfc, !PT ;  /* 0x0000000213137812 */ /* 0x000fc800078efcff */
[----:B------:R-:W-:-:S13]  /*6820*/  ISETP.NE.AND P0, PT, R19, 0x3, PT ;  /* 0x000000031300780c */ /* 0x000fda0003f05270 */
[----:B------:R-:W-:Y:S05]  /*6830*/  @!P0 BRA `(.L_x_182) ;  /* 0x0000000000048947 */ /* 0x000fea0003800000 */
[----:B------:R-:W-:Y:S01]  /*6840*/  BPT.TRAP 0x1 ;  /* 0x000000040000795c */ /* 0x000fe20000300000 */
.L_x_182:
[----:B------:R-:W0:Y:S01]  /*6850*/  S2R R3, SR_CgaCtaId ;  /* 0x0000000000037919 */ /* 0x000e220000008800 */
[----:B------:R-:W-:-:S04]  /*6860*/  MOV R2, 0x400 ;  /* 0x0000040000027802 */ /* 0x000fc80000000f00 */
[----:B0-----:R-:W-:Y:S02]  /*6870*/  LEA R3, R3, R2, 0x18 ;  /* 0x0000000203037211 */ /* 0x001fe400078ec0ff */
[----:B------:R-:W-:-:S03]  /*6880*/  SHF.L.U32 R2, R0, 0x1f, RZ ;  /* 0x0000001f00027819 */ /* 0x000fc600000006ff */
[----:B------:R-:W-:-:S04]  /*6890*/  VIADD R3, R3, 0x28 ;  /* 0x0000002803037836 */ /* 0x000fc80000000000 */
[C---:B------:R-:W-:Y:S02]  /*68a0*/  IMAD R7, R12.reuse, 0x8, R3 ;  /* 0x000000080c077824 */ /* 0x040fe400078e0203 */
[----:B------:R-:W-:Y:S02]  /*68b0*/  VIADD R12, R12, 0x1 ;  /* 0x000000010c0c7836 */ /* 0x000fe40000000000 */
[----:B------:R-:W0:Y:S03]  /*68c0*/  SYNCS.PHASECHK.TRANS64.TRYWAIT P0, [R7+URZ], R2 ;  /* 0x00000002070075a7 */ /* 0x000e26000800017f */
[----:B------:R-:W-:-:S04]  /*68d0*/  ISETP.NE.AND P1, PT, R12, 0x5, PT ;  /* 0x000000050c00780c */ /* 0x000fc80003f25270 */
[----:B------:R-:W-:Y:S02]  /*68e0*/  SEL R5, RZ, 0x1, P1 ;  /* 0x00000001ff057807 */ /* 0x000fe40000800000 */
[----:B------:R-:W-:Y:S02]  /*68f0*/  SEL R12, R12, RZ, P1 ;  /* 0x000000ff0c0c7207 */ /* 0x000fe40000800000 */
[----:B------:R-:W-:-:S03]  /*6900*/  LOP3.LUT R5, R0, R5, RZ, 0x3c, !PT ;  /* 0x0000000500057212 */ /* 0x000fc600078e3cff */
[----:B------:R-:W-:Y:S01]  /*6910*/  IMAD R9, R12, 0x8, R3 ;  /* 0x000000080c097824 */ /* 0x000fe200078e0203 */
[----:B------:R-:W-:Y:S01]  /*6920*/  SHF.L.U32 R4, R5, 0x1f, RZ ;  /* 0x0000001f05047819 */ /* 0x000fe200000006ff */
[----:B0-----:R-:W-:Y:S06]  /*6930*/  @!P0 BRA `(.L_x_183) ;  /* 0x0000000400008947 */ /* 0x001fec0003800000 */
.L_x_195:
[----:B------:R-:W1:Y:S01]  /*6940*/  SYNCS.PHASECHK.TRANS64.TRYWAIT P0, [R9+URZ], R4 ;  /* 0x00000004090075a7 */ /* 0x000e62000800017f */
[----:B------:R-:W-:-:S05]  /*6950*/  VIADD R0, R12, 0x1 ;  /* 0x000000010c007836 */ /* 0x000fca0000000000 */
[----:B------:R-:W-:-:S04]  /*6960*/  ISETP.NE.AND P1, PT, R0, 0x5, PT ;  /* 0x000000050000780c */ /* 0x000fc80003f25270 */
[----:B0-----:R-:W-:Y:S02]  /*6970*/  SEL R2, RZ, 0x1, P1 ;  /* 0x00000001ff027807 */ /* 0x001fe40000800000 */
[----:B------:R-:W-:Y:S02]  /*6980*/  SEL R0, R0, RZ, P1 ;  /* 0x000000ff00007207 */ /* 0x000fe40000800000 */
[----:B------:R-:W-:-:S03]  /*6990*/  LOP3.LUT R7, R5, R2, RZ, 0x3c, !PT ;  /* 0x0000000205077212 */ /* 0x000fc600078e3cff */
[----:B------:R-:W-:Y:S01]  /*69a0*/  IMAD R6, R0, 0x8, R3 ;  /* 0x0000000800067824 */ /* 0x000fe200078e0203 */
[----:B------:R-:W-:Y:S01]  /*69b0*/  SHF.L.U32 R5, R7, 0x1f, RZ ;  /* 0x0000001f07057819 */ /* 0x000fe200000006ff */
[----:B-1----:R-:W-:Y:S06]  /*69c0*/  @!P0 BRA `(.L_x_184) ;  /* 0x0000000000f08947 */ /* 0x002fec0003800000 */
.L_x_196:
[----:B------:R-:W1:Y:S01]  /*69d0*/  SYNCS.PHASECHK.TRANS64.TRYWAIT P0, [R6+URZ], R5 ;  /* 0x00000005060075a7 */ /* 0x000e62000800017f */
[----:B------:R-:W-:-:S05]  /*69e0*/  VIADD R0, R0, 0x1 ;  /* 0x0000000100007836 */ /* 0x000fca0000000000 */
[----:B------:R-:W-:-:S04]  /*69f0*/  ISETP.NE.AND P1, PT, R0, 0x5, PT ;  /* 0x000000050000780c */ /* 0x000fc80003f25270 */
[----:B------:R-:W-:Y:S02]  /*6a00*/  SEL R2, RZ, 0x1, P1 ;  /* 0x00000001ff027807 */ /* 0x000fe40000800000 */
[----:B------:R-:W-:Y:S02]  /*6a10*/  SEL R0, R0, RZ, P1 ;  /* 0x000000ff00007207 */ /* 0x000fe40000800000 */
[----:B------:R-:W-:-:S03]  /*6a20*/  LOP3.LUT R7, R7, R2, RZ, 0x3c, !PT ;  /* 0x0000000207077212 */ /* 0x000fc600078e3cff */
[----:B0-----:R-:W-:Y:S01]  /*6a30*/  IMAD R9, R0, 0x8, R3 ;  /* 0x0000000800097824 */ /* 0x001fe200078e0203 */
[----:B------:R-:W-:Y:S01]  /*6a40*/  SHF.L.U32 R4, R7, 0x1f, RZ ;  /* 0x0000001f07047819 */ /* 0x000fe200000006ff */
[----:B-1----:R-:W-:Y:S06]  /*6a50*/  @!P0 BRA `(.L_x_185) ;  /* 0x0000000000e08947 */ /* 0x002fec0003800000 */
.L_x_197:
[----:B------:R-:W1:Y:S01]  /*6a60*/  SYNCS.PHASECHK.TRANS64.TRYWAIT P0, [R9+URZ], R4 ;  /* 0x00000004090075a7 */ /* 0x000e62000800017f */
[----:B------:R-:W-:-:S05]  /*6a70*/  VIADD R0, R0, 0x1 ;  /* 0x0000000100007836 */ /* 0x000fca0000000000 */
[----:B------:R-:W-:-:S04]  /*6a80*/  ISETP.NE.AND P1, PT, R0, 0x5, PT ;  /* 0x000000050000780c */ /* 0x000fc80003f25270 */
[----:B------:R-:W-:Y:S02]  /*6a90*/  SEL R2, RZ, 0x1, P1 ;  /* 0x00000001ff027807 */ /* 0x000fe40000800000 */
[----:B------:R-:W-:Y:S02]  /*6aa0*/  SEL R0, R0, RZ, P1 ;  /* 0x000000ff00007207 */ /* 0x000fe40000800000 */
[----:B------:R-:W-:Y:S01]  /*6ab0*/  LOP3.LUT R2, R7, R2, RZ, 0x3c, !PT ;  /* 0x0000000207027212 */ /* 0x000fe200078e3cff */
[----:B-1----:R-:W-:Y:S06]  /*6ac0*/  @!P0 BRA `(.L_x_186) ;  /* 0x0000000000d88947 */ /* 0x002fec0003800000 */
.L_x_198:
[----:B------:R-:W-:Y:S01]  /*6ad0*/  IMAD R3, R0, 0x8, R3 ;  /* 0x0000000800037824 */ /* 0x000fe200078e0203 */
[----:B------:R-:W-:-:S07]  /*6ae0*/  SHF.L.U32 R0, R2, 0x1f, RZ ;  /* 0x0000001f02007819 */ /* 0x000fce00000006ff */
.L_x_187:
[----:B--2---:R2:W3:Y:S02]  /*6af0*/  SYNCS.PHASECHK.TRANS64.TRYWAIT P0, [R3+URZ], R0 ;  /* 0x00000000030075a7 */ /* 0x0044e4000800017f */
[----:B---3--:R-:W-:Y:S05]  /*6b00*/  @!P0 NANOSLEEP.SYNCS 0x989680 ;  /* 0x009896800000895d */ /* 0x008fea0003900000 */
[----:B------:R-:W3:Y:S02]  /*6b10*/  @!P0 SYNCS.PHASECHK.TRANS64 P0, [R3+URZ], R0 ;  /* 0x00000000030085a7 */ /* 0x000ee4000800007f */
[----:B---3--:R-:W-:Y:S05]  /*6b20*/  @!P0 BRA `(.L_x_187) ;  /* 0xfffffffc00f08947 */ /* 0x008fea000383ffff */
.L_x_181:
[----:B------:R-:W-:Y:S05]  /*6b30*/  BSYNC B0 ;  /* 0x0000000000007941 */ /* 0x000fea0003800000 */
.L_x_180:
[----:B------:R-:W-:Y:S05]  /*6b40*/  EXIT ;  /* 0x000000000000794d */ /* 0x000fea0003800000 */
.L_x_17:
[----:B---3--:R3:W4:Y:S02]  /*6b50*/  SYNCS.PHASECHK.TRANS64.TRYWAIT P1, [R3+URZ], R0 ;  /* 0x00000000030075a7 */ /* 0x008724000802017f */
[----:B----4-:R-:W-:Y:S05]  /*6b60*/  @!P1 NANOSLEEP.SYNCS 0x989680 ;  /* 0x009896800000995d */ /* 0x010fea0003900000 */
[----:B------:R-:W4:Y:S02]  /*6b70*/  @!P1 SYNCS.PHASECHK.TRANS64 P1, [R3+URZ], R0 ;  /* 0x00000000030095a7 */ /* 0x000f24000802007f */
[----:B----4-:R-:W-:Y:S05]  /*6b80*/  @!P1 BRA `(.L_x_17) ;  /* 0xfffffffc00f09947 */ /* 0x010fea000383ffff */
[----:B------:R-:W-:Y:S05]  /*6b90*/  BRA `(.L_x_16) ;  /* 0xffffffa400b47947 */ /* 0x000fea000383ffff */
.L_x_22:
[----:B-1----:R1:W2:Y:S02]  /*6ba0*/  SYNCS.PHASECHK.TRANS64.TRYWAIT P1, [R5+URZ], R4 ;  /* 0x00000004050075a7 */ /* 0x0022a4000802017f */
[----:B--2---:R-:W-:Y:S05]  /*6bb0*/  @!P1 NANOSLEEP.SYNCS 0x989680 ;  /* 0x009896800000995d */ /* 0x004fea0003900000 */
[----:B------:R-:W2:Y:S02]  /*6bc0*/  @!P1 SYNCS.PHASECHK.TRANS64 P1, [R5+URZ], R4 ;  /* 0x00000004050095a7 */ /* 0x000ea4000802007f */
[----:B--2---:R-:W-:Y:S05]  /*6bd0*/  @!P1 BRA `(.L_x_22) ;  /* 0xfffffffc00f09947 */ /* 0x004fea000383ffff */
[----:B------:R-:W-:Y:S05]  /*6be0*/  BRA `(.L_x_21) ;  /* 0xffffffa800647947 */ /* 0x000fea000383ffff */
.L_x_167:
[----:B------:R-:W-:Y:S01]  /*6bf0*/  BSSY B1, `(.L_x_188) ;  /* 0x0000006000017945 */ /* 0x000fe20003800000 */
[----:B------:R-:W-:-:S07]  /*6c00*/  IMAD.MOV.U32 R15, RZ, RZ, -0x1 ;  /* 0xffffffffff0f7424 */ /* 0x000fce00078e00ff */
[----:B------:R-:W-:Y:S05]  /*6c10*/  WARPSYNC.COLLECTIVE R15, `(.L_x_189) ;  /* 0x000000000f0c7348 */ /* 0x000fea0003c00000 */
[----:B------:R-:W-:Y:S02]  /*6c20*/  ELECT P6, UR62, PT ;  /* 0x00000000003e782f */ /* 0x000fe400038c0000 */
[----:B------:R-:W-:Y:S01]  /*6c30*/  MOV R14, UR62 ;  /* 0x0000003e000e7c02 */ /* 0x000fe20008000f00 */
[----:B------:R-:W-:Y:S10]  /*6c40*/  ENDCOLLECTIVE ;  /* 0x000000000000791b */ /* 0x000ff40003800000 */
.L_x_189:
[----:B------:R-:W-:Y:S05]  /*6c50*/  BSYNC B1 ;  /* 0x0000000000017941 */ /* 0x000fea0003800000 */
.L_x_188:
[----:B------:R-:W-:Y:S05]  /*6c60*/  BRA `(.L_x_190) ;  /* 0xfffffff000307947 */ /* 0x000fea000383ffff */
.L_x_170:
[----:B0-----:R0:W1:Y:S02]  /*6c70*/  SYNCS.PHASECHK.TRANS64.TRYWAIT P1, [R14+URZ+0x28], R7 ;  /* 0x000028070e0075a7 */ /* 0x001064000802017f */
[----:B-1----:R-:W-:Y:S05]  /*6c80*/  @!P1 NANOSLEEP.SYNCS 0x989680 ;  /* 0x009896800000995d */ /* 0x002fea0003900000 */
[----:B------:R-:W1:Y:S02]  /*6c90*/  @!P1 SYNCS.PHASECHK.TRANS64 P1, [R14+URZ+0x28], R7 ;  /* 0x000028070e0095a7 */ /* 0x000e64000802007f */
[----:B-1----:R-:W-:Y:S05]  /*6ca0*/  @!P1 BRA `(.L_x_170) ;  /* 0xfffffffc00f09947 */ /* 0x002fea000383ffff */
[----:B------:R-:W-:Y:S05]  /*6cb0*/  BRA `(.L_x_191) ;  /* 0xfffffff000647947 */ /* 0x000fea000383ffff */
.L_x_179:
[----:B------:R-:W-:Y:S01]  /*6cc0*/  BSSY B0, `(.L_x_192) ;  /* 0x0000006000007945 */ /* 0x000fe20003800000 */
[----:B------:R-:W-:-:S07]  /*6cd0*/  IMAD.MOV.U32 R15, RZ, RZ, -0x1 ;  /* 0xffffffffff0f7424 */ /* 0x000fce00078e00ff */
[----:B------:R-:W-:Y:S05]  /*6ce0*/  WARPSYNC.COLLECTIVE R15, `(.L_x_193) ;  /* 0x000000000f0c7348 */ /* 0x000fea0003c00000 */
[----:B------:R-:W-:Y:S02]  /*6cf0*/  ELECT P6, UR62, PT ;  /* 0x00000000003e782f */ /* 0x000fe400038c0000 */
[----:B------:R-:W-:Y:S01]  /*6d00*/  MOV R14, UR62 ;  /* 0x0000003e000e7c02 */ /* 0x000fe20008000f00 */
[----:B------:R-:W-:Y:S10]  /*6d10*/  ENDCOLLECTIVE ;  /* 0x000000000000791b */ /* 0x000ff40003800000 */
.L_x_193:
[----:B------:R-:W-:Y:S05]  /*6d20*/  BSYNC B0 ;  /* 0x0000000000007941 */ /* 0x000fea0003800000 */
.L_x_192:
[----:B------:R-:W-:Y:S05]  /*6d30*/  BRA `(.L_x_194) ;  /* 0xfffffff800ac7947 */ /* 0x000fea000383ffff */
.L_x_183:
[----:B0-----:R0:W1:Y:S02]  /*6d40*/  SYNCS.PHASECHK.TRANS64.TRYWAIT P0, [R7+URZ], R2 ;  /* 0x00000002070075a7 */ /* 0x001064000800017f */
[----:B-1----:R-:W-:Y:S05]  /*6d50*/  @!P0 NANOSLEEP.SYNCS 0x989680 ;  /* 0x009896800000895d */ /* 0x002fea0003900000 */
[----:B------:R-:W1:Y:S02]  /*6d60*/  @!P0 SYNCS.PHASECHK.TRANS64 P0, [R7+URZ], R2 ;  /* 0x00000002070085a7 */ /* 0x000e64000800007f */
[----:B-1----:R-:W-:Y:S05]  /*6d70*/  @!P0 BRA `(.L_x_183) ;  /* 0xfffffffc00f08947 */ /* 0x002fea000383ffff */
[----:B------:R-:W-:Y:S05]  /*6d80*/  BRA `(.L_x_195) ;  /* 0xfffffff800ec7947 */ /* 0x000fea000383ffff */
.L_x_184:
[----:B0-----:R0:W1:Y:S02]  /*6d90*/  SYNCS.PHASECHK.TRANS64.TRYWAIT P0, [R9+URZ], R4 ;  /* 0x00000004090075a7 */ /* 0x001064000800017f */
[----:B-1----:R-:W-:Y:S05]  /*6da0*/  @!P0 NANOSLEEP.SYNCS 0x989680 ;  /* 0x009896800000895d */ /* 0x002fea0003900000 */
[----:B------:R-:W1:Y:S02]  /*6db0*/  @!P0 SYNCS.PHASECHK.TRANS64 P0, [R9+URZ], R4 ;  /* 0x00000004090085a7 */ /* 0x000e64000800007f */
[----:B-1----:R-:W-:Y:S05]  /*6dc0*/  @!P0 BRA `(.L_x_184) ;  /* 0xfffffffc00f08947 */ /* 0x002fea000383ffff */
[----:B------:R-:W-:Y:S05]  /*6dd0*/  BRA `(.L_x_196) ;  /* 0xfffffff800fc7947 */ /* 0x000fea000383ffff */
.L_x_185:
[----:B0-----:R0:W1:Y:S02]  /*6de0*/  SYNCS.PHASECHK.TRANS64.TRYWAIT P0, [R6+URZ], R5 ;  /* 0x00000005060075a7 */ /* 0x001064000800017f */
[----:B-1----:R-:W-:Y:S05]  /*6df0*/  @!P0 NANOSLEEP.SYNCS 0x989680 ;  /* 0x009896800000895d */ /* 0x002fea0003900000 */
[----:B------:R-:W1:Y:S02]  /*6e00*/  @!P0 SYNCS.PHASECHK.TRANS64 P0, [R6+URZ], R5 ;  /* 0x00000005060085a7 */ /* 0x000e64000800007f */
[----:B-1----:R-:W-:Y:S05]  /*6e10*/  @!P0 BRA `(.L_x_185) ;  /* 0xfffffffc00f08947 */ /* 0x002fea000383ffff */
[----:B------:R-:W-:Y:S05]  /*6e20*/  BRA `(.L_x_197) ;  /* 0xfffffffc000c7947 */ /* 0x000fea000383ffff */
.L_x_186:
[----:B-1----:R1:W2:Y:S02]  /*6e30*/  SYNCS.PHASECHK.TRANS64.TRYWAIT P0, [R9+URZ], R4 ;  /* 0x00000004090075a7 */ /* 0x0022a4000800017f */
[----:B--2---:R-:W-:Y:S05]  /*6e40*/  @!P0 NANOSLEEP.SYNCS 0x989680 ;  /* 0x009896800000895d */ /* 0x004fea0003900000 */
[----:B------:R-:W2:Y:S02]  /*6e50*/  @!P0 SYNCS.PHASECHK.TRANS64 P0, [R9+URZ], R4 ;  /* 0x00000004090085a7 */ /* 0x000ea4000800007f */
[----:B--2---:R-:W-:Y:S05]  /*6e60*/  @!P0 BRA `(.L_x_186) ;  /* 0xfffffffc00f08947 */ /* 0x004fea000383ffff */
[----:B------:R-:W-:Y:S05]  /*6e70*/  BRA `(.L_x_198) ;  /* 0xfffffffc00147947 */ /* 0x000fea000383ffff */
.L_x_199:
[----:B------:R-:W-:-:S00]  /*6e80*/  BRA `(.L_x_199) ;  /* 0xfffffffc00fc7947 */ /* 0x000fc0000383ffff */
[----:B------:R-:W-:-:S00]  /*6e90*/  NOP ;  /* 0x0000000000007918 */ /* 0x000fc00000000000 */
        /* <DEDUP_REMOVED lines=14> */
.L_x_200:


//--------------------- .nv.global.init           --------------------------
	.section	.nv.global.init,"aw",@progbits
.nv.global.init:
	.type		$str$22,@object
	.size		$str$22,($str$23 - $str$22)
$str$22:
        /*0000*/ 	.byte	0x6b, 0x5f, 0x74, 0x69, 0x6c, 0x65, 0x5f, 0x63, 0x6f, 0x75, 0x6e, 0x74, 0x20, 0x3e, 0x3d, 0x20
        /*0010*/ 	.byte	0x31, 0x00
	.type		$str$23,@object
	.size		$str$23,(__unnamed_1 - $str$23)
$str$23:
        /*0012*/ 	.byte	0x2f, 0x74, 0x6d, 0x70, 0x2f, 0x63, 0x75, 0x74, 0x6c, 0x61, 0x73, 0x73, 0x5f, 0x73, 0x77, 0x65
        /*0022*/ 	.byte	0x65, 0x70, 0x5f, 0x73, 0x72, 0x63, 0x2f, 0x69, 0x6e, 0x63, 0x6c, 0x75, 0x64, 0x65, 0x2f, 0x63
        /*0032*/ 	.byte	0x75, 0x74, 0x6c, 0x61, 0x73, 0x73, 0x2f, 0x67, 0x65, 0x6d, 0x6d, 0x2f, 0x63, 0x6f, 0x6c, 0x6c
        /*0042*/ 	.byte	0x65, 0x63, 0x74, 0x69, 0x76, 0x65, 0x2f, 0x73, 0x6d, 0x39, 0x30, 0x5f, 0x6d, 0x6d, 0x61, 0x5f
        /*0052*/ 	.byte	0x74, 0x6d, 0x61, 0x5f, 0x67, 0x6d, 0x6d, 0x61, 0x5f, 0x73, 0x73, 0x5f, 0x77, 0x61, 0x72, 0x70
        /*0062*/ 	.byte	0x73, 0x70, 0x65, 0x63, 0x69, 0x61, 0x6c, 0x69, 0x7a, 0x65, 0x64, 0x2e, 0x68, 0x70, 0x70, 0x00
	.type		__unnamed_1,@object
	.size		__unnamed_1,(.L_0 - __unnamed_1)
__unnamed_1:
        /*0072*/ 	.byte	0x76, 0x6f, 0x69, 0x64, 0x20, 0x63, 0x75, 0x74, 0x6c, 0x61, 0x73, 0x73, 0x3a, 0x3a, 0x67, 0x65
        /* <DEDUP_REMOVED lines=171> */
        /*0b32*/ 	.byte	0x75, 0x74, 0x65, 0x3a, 0x3a, 0x69, 0x64, 0x65, 0x6e, 0x74, 0x69, 0x74, 0x79, 0x5d, 0x00
.L_0:


//--------------------- .nv.shared._ZN7cutlass13device_kernelINS_4gemm6kernel13GemmUniversalIN4cute5tupleIJiiiiEEENS1_10collective13CollectiveMmaINS1_34MainloopSm90TmaGmmaWarpSpecializedILi5ENS5_IJNS4_1CILi1EEESB_SB_EEENS1_35KernelTmaWarpSpecializedCooperativeEEENS5_IJNSA_ILi128EEESF_NSA_ILi64EEEEEEaNS5_IJlSB_lEEEaSI_NS4_8TiledMMAINS4_8MMA_AtomIJNS4_4SM904GMMA27MMA_64x128x32_S32S8S8_SS_TNEEEENS4_6LayoutINS5_IJNSA_ILi2EEESB_SB_EEENS5_IJSB_NSA_ILi0EEESS_EEEEENS5_IJNS4_10UnderscoreESV_SV_EEEEENS4_13SM90_TMA_LOADENS4_14ComposedLayoutINS4_7SwizzleILi2ELi4ELi3EEENS4_18smem_ptr_flag_bitsILi8EEENSP_INS5_IJNSA_ILi8EEESG_EEENS5_IJSG_SB_EEEEEEEvNS4_8identityESY_S18_vS19_EENS_8epilogue10collective6detail29Sm90TmaWarpSpecializedAdapterINS1C_15DefaultEpilogueIaSI_SI_NS1B_6thread17LinearCombinationIaLi1EiiLNS1G_9ScaleType4KindE0ELNS_15FloatRoundStyleE2EaEENS1_15EpilogueDefaultEEEEEvvEEEEvNT_6ParamsE --------------------------
	.section	.nv.shared._ZN7cutlass13device_kernelINS_4gemm6kernel13GemmUniversalIN4cute5tupleIJiiiiEEENS1_10collective13CollectiveMmaINS1_34MainloopSm90TmaGmmaWarpSpecializedILi5ENS5_IJNS4_1CILi1EEESB_SB_EEENS1_35KernelTmaWarpSpecializedCooperativeEEENS5_IJNSA_ILi128EEESF_NSA_ILi64EEEEEEaNS5_IJlSB_lEEEaSI_NS4_8TiledMMAINS4_8MMA_AtomIJNS4_4SM904GMMA27MMA_64x128x32_S32S8S8_SS_TNEEEENS4_6LayoutINS5_IJNSA_ILi2EEESB_SB_EEENS5_IJSB_NSA_ILi0EEESS_EEEEENS5_IJNS4_10UnderscoreESV_SV_EEEEENS4_13SM90_TMA_LOADENS4_14ComposedLayoutINS4_7SwizzleILi2ELi4ELi3EEENS4_18smem_ptr_flag_bitsILi8EEENSP_INS5_IJNSA_ILi8EEESG_EEENS5_IJSG_SB_EEEEEEEvNS4_8identityESY_S18_vS19_EENS_8epilogue10collective6detail29Sm90TmaWarpSpecializedAdapterINS1C_15DefaultEpilogueIaSI_SI_NS1B_6thread17LinearCombinationIaLi1EiiLNS1G_9ScaleType4KindE0ELNS_15FloatRoundStyleE2EaEENS1_15EpilogueDefaultEEEEEvvEEEEvNT_6ParamsE,"aw",@nobits
	.sectionflags	@""
	.align	16
	.zero		1024


//--------------------- .nv.shared.reserved.0     --------------------------
	.section	.nv.shared.reserved.0,"aw",@nobits
	.weak		__nv_reservedSMEM_offset_0_alias
	.size		__nv_reservedSMEM_offset_0_alias, 0, 0
	.other		__nv_reservedSMEM_offset_0_alias,@"STO_CUDA_RESERVED_SHARED STV_DEFAULT"
__nv_reservedSMEM_offset_0_alias:
	.zero		0


//--------------------- .nv.global                --------------------------
	.section	.nv.global,"aw",@nobits
.nv.global:
	.type		_ZN39_INTERNAL_f92d3e34_4_k_cu_038001d1_48304cute1_E,@object
	.size		_ZN39_INTERNAL_f92d3e34_4_k_cu_038001d1_48304cute1_E,(_ZN39_INTERNAL_f92d3e34_4_k_cu_038001d1_48304cuda3std3__45__cpo6cbeginE - _ZN39_INTERNAL_f92d3e34_4_k_cu_038001d1_48304cute1_E)
_ZN39_INTERNAL_f92d3e34_4_k_cu_038001d1_48304cute1_E:
	.zero		1
	.type		_ZN39_INTERNAL_f92d3e34_4_k_cu_038001d1_48304cuda3std3__45__cpo6cbeginE,@object
	.size		_ZN39_INTERNAL_f92d3e34_4_k_cu_038001d1_48304cuda3std3__45__cpo6cbeginE,(_ZN39_INTERNAL_f92d3e34_4_k_cu_038001d1_48304cuda3std3__48in_placeE - _ZN39_INTERNAL_f92d3e34_4_k_cu_038001d1_48304cuda3std3__45__cpo6cbeginE)
_ZN39_INTERNAL_f92d3e34_4_k_cu_038001d1_48304cuda3std3__45__cpo6cbeginE:
	.zero		1
	.type		_ZN39_INTERNAL_f92d3e34_4_k_cu_038001d1_48304cuda3std3__48in_placeE,@object
	.size		_ZN39_INTERNAL_f92d3e34_4_k_cu_038001d1_48304cuda3std3__48in_placeE,(_ZN39_INTERNAL_f92d3e34_4_k_cu_038001d1_48304cuda3std6ranges3__45__cpo9iter_moveE - _ZN39_INTERNAL_f92d3e34_4_k_cu_038001d1_48304cuda3std3__48in_placeE)
_ZN39_INTERNAL_f92d3e34_4_k_cu_038001d1_48304cuda3std3__48in_placeE:
	.zero		1
	.type		_ZN39_INTERNAL_f92d3e34_4_k_cu_038001d1_48304cuda3std6ranges3__45__cpo9iter_moveE,@object
	.size		_ZN39_INTERNAL_f92d3e34_4_k_cu_038001d1_48304cuda3std6ranges3__45__cpo9iter_moveE,(_ZN39_INTERNAL_f92d3e34_4_k_cu_038001d1_48304cuda3std3__45__cpo5beginE - _ZN39_INTERNAL_f92d3e34_4_k_cu_038001d1_48304cuda3std6ranges3__45__cpo9iter_moveE)
_ZN39_INTERNAL_f92d3e34_4_k_cu_038001d1_48304cuda3std6ranges3__45__cpo9iter_moveE:
	.zero		1
	.type		_ZN39_INTERNAL_f92d3e34_4_k_cu_038001d1_48304cuda3std3__45__cpo5beginE,@object
	.size		_ZN39_INTERNAL_f92d3e34_4_k_cu_038001d1_48304cuda3std3__45__cpo5beginE,(_ZN39_INTERNAL_f92d3e34_4_k_cu_038001d1_48304cuda3std3__441_GLOBAL__N__f92d3e34_4_k_cu_038001d1_48306ignoreE - _ZN39_INTERNAL_f92d3e34_4_k_cu_038001d1_48304cuda3std3__45__cpo5beginE)
_ZN39_INTERNAL_f92d3e34_4_k_cu_038001d1_48304cuda3std3__45__cpo5beginE:
	.zero		1
	.type		_ZN39_INTERNAL_f92d3e34_4_k_cu_038001d1_48304cuda3std3__441_GLOBAL__N__f92d3e34_4_k_cu_038001d1_48306ignoreE,@object
	.size		_ZN39_INTERNAL_f92d3e34_4_k_cu_038001d1_48304cuda3std3__441_GLOBAL__N__f92d3e34_4_k_cu_038001d1_48306ignoreE,(_ZN39_INTERNAL_f92d3e34_4_k_cu_038001d1_48304cute7productE - _ZN39_INTERNAL_f92d3e34_4_k_cu_038001d1_48304cuda3std3__441_GLOBAL__N__f92d3e34_4_k_cu_038001d1_48306ignoreE)
_ZN39_INTERNAL_f92d3e34_4_k_cu_038001d1_48304cuda3std3__441_GLOBAL__N__f92d3e34_4_k_cu_038001d1_48306ignoreE:
	.zero		1
	.type		_ZN39_INTERNAL_f92d3e34_4_k_cu_038001d1_48304cute7productE,@object
	.size		_ZN39_INTERNAL_f92d3e34_4_k_cu_038001d1_48304cute7productE,(_ZN39_INTERNAL_f92d3e34_4_k_cu_038001d1_48304cuda3std3__45__cpo3endE - _ZN39_INTERNAL_f92d3e34_4_k_cu_038001d1_48304cute7productE)
_ZN39_INTERNAL_f92d3e34_4_k_cu_038001d1_48304cute7productE:
	.zero		1
	.type		_ZN39_INTERNAL_f92d3e34_4_k_cu_038001d1_48304cuda3std3__45__cpo3endE,@object
	.size		_ZN39_INTERNAL_f92d3e34_4_k_cu_038001d1_48304cuda3std3__45__cpo3endE,(_ZN39_INTERNAL_f92d3e34_4_k_cu_038001d1_48304cuda3std3__419piecewise_constructE - _ZN39_INTERNAL_f92d3e34_4_k_cu_038001d1_48304cuda3std3__45__cpo3endE)
_ZN39_INTERNAL_f92d3e34_4_k_cu_038001d1_48304cuda3std3__45__cpo3endE:
	.zero		1
	.type		_ZN39_INTERNAL_f92d3e34_4_k_cu_038001d1_48304cuda3std3__419piecewise_constructE,@object
	.size		_ZN39_INTERNAL_f92d3e34_4_k_cu_038001d1_48304cuda3std3__419piecewise_constructE,(_ZN39_INTERNAL_f92d3e34_4_k_cu_038001d1_48304cuda3std3__45__cpo4cendE - _ZN39_INTERNAL_f92d3e34_4_k_cu_038001d1_48304cuda3std3__419piecewise_constructE)
_ZN39_INTERNAL_f92d3e34_4_k_cu_038001d1_48304cuda3std3__419piecewise_constructE:
	.zero		1
	.type		_ZN39_INTERNAL_f92d3e34_4_k_cu_038001d1_48304cuda3std3__45__cpo4cendE,@object
	.size		_ZN39_INTERNAL_f92d3e34_4_k_cu_038001d1_48304cuda3std3__45__cpo4cendE,(_ZN39_INTERNAL_f92d3e34_4_k_cu_038001d1_48304cuda3std6ranges3__45__cpo4swapE - _ZN39_INTERNAL_f92d3e34_4_k_cu_038001d1_48304cuda3std3__45__cpo4cendE)
_ZN39_INTERNAL_f92d3e34_4_k_cu_038001d1_48304cuda3std3__45__cpo4cendE:
	.zero		1
	.type		_ZN39_INTERNAL_f92d3e34_4_k_cu_038001d1_48304cuda3std6ranges3__45__cpo4swapE,@object
	.size		_ZN39_INTERNAL_f92d3e34_4_k_cu_038001d1_48304cuda3std6ranges3__45__cpo4swapE,(.L_8 - _ZN39_INTERNAL_f92d3e34_4_k_cu_038001d1_48304cuda3std6ranges3__45__cpo4swapE)
_ZN39_INTERNAL_f92d3e34_4_k_cu_038001d1_48304cuda3std6ranges3__45__cpo4swapE:
	.zero		1
.L_8:


//--------------------- .nv.constant0._ZN7cutlass13device_kernelINS_4gemm6kernel13GemmUniversalIN4cute5tupleIJiiiiEEENS1_10collective13CollectiveMmaINS1_34MainloopSm90TmaGmmaWarpSpecializedILi5ENS5_IJNS4_1CILi1EEESB_SB_EEENS1_35KernelTmaWarpSpecializedCooperativeEEENS5_IJNSA_ILi128EEESF_NSA_ILi64EEEEEEaNS5_IJlSB_lEEEaSI_NS4_8TiledMMAINS4_8MMA_AtomIJNS4_4SM904GMMA27MMA_64x128x32_S32S8S8_SS_TNEEEENS4_6LayoutINS5_IJNSA_ILi2EEESB_SB_EEENS5_IJSB_NSA_ILi0EEESS_EEEEENS5_IJNS4_10UnderscoreESV_SV_EEEEENS4_13SM90_TMA_LOADENS4_14ComposedLayoutINS4_7SwizzleILi2ELi4ELi3EEENS4_18smem_ptr_flag_bitsILi8EEENSP_INS5_IJNSA_ILi8EEESG_EEENS5_IJSG_SB_EEEEEEEvNS4_8identityESY_S18_vS19_EENS_8epilogue10collective6detail29Sm90TmaWarpSpecializedAdapterINS1C_15DefaultEpilogueIaSI_SI_NS1B_6thread17LinearCombinationIaLi1EiiLNS1G_9ScaleType4KindE0ELNS_15FloatRoundStyleE2EaEENS1_15EpilogueDefaultEEEEEvvEEEEvNT_6ParamsE --------------------------
	.section	.nv.constant0._ZN7cutlass13device_kernelINS_4gemm6kernel13GemmUniversalIN4cute5tupleIJiiiiEEENS1_10collective13CollectiveMmaINS1_34MainloopSm90TmaGmmaWarpSpecializedILi5ENS5_IJNS4_1CILi1EEESB_SB_EEENS1_35KernelTmaWarpSpecializedCooperativeEEENS5_IJNSA_ILi128EEESF_NSA_ILi64EEEEEEaNS5_IJlSB_lEEEaSI_NS4_8TiledMMAINS4_8MMA_AtomIJNS4_4SM904GMMA27MMA_64x128x32_S32S8S8_SS_TNEEEENS4_6LayoutINS5_IJNSA_ILi2EEESB_SB_EEENS5_IJSB_NSA_ILi0EEESS_EEEEENS5_IJNS4_10UnderscoreESV_SV_EEEEENS4_13SM90_TMA_LOADENS4_14ComposedLayoutINS4_7SwizzleILi2ELi4ELi3EEENS4_18smem_ptr_flag_bitsILi8EEENSP_INS5_IJNSA_ILi8EEESG_EEENS5_IJSG_SB_EEEEEEEvNS4_8identityESY_S18_vS19_EENS_8epilogue10collective6detail29Sm90TmaWarpSpecializedAdapterINS1C_15DefaultEpilogueIaSI_SI_NS1B_6thread17LinearCombinationIaLi1EiiLNS1G_9ScaleType4KindE0ELNS_15FloatRoundStyleE2EaEENS1_15EpilogueDefaultEEEEEvvEEEEvNT_6ParamsE,"a",@progbits
	.sectionflags	@""
	.align	4
.nv.constant0._ZN7cutlass13device_kernelINS_4gemm6kernel13GemmUniversalIN4cute5tupleIJiiiiEEENS1_10collective13CollectiveMmaINS1_34MainloopSm90TmaGmmaWarpSpecializedILi5ENS5_IJNS4_1CILi1EEESB_SB_EEENS1_35KernelTmaWarpSpecializedCooperativeEEENS5_IJNSA_ILi128EEESF_NSA_ILi64EEEEEEaNS5_IJlSB_lEEEaSI_NS4_8TiledMMAINS4_8MMA_AtomIJNS4_4SM904GMMA27MMA_64x128x32_S32S8S8_SS_TNEEEENS4_6LayoutINS5_IJNSA_ILi2EEESB_SB_EEENS5_IJSB_NSA_ILi0EEESS_EEEEENS5_IJNS4_10UnderscoreESV_SV_EEEEENS4_13SM90_TMA_LOADENS4_14ComposedLayoutINS4_7SwizzleILi2ELi4ELi3EEENS4_18smem_ptr_flag_bitsILi8EEENSP_INS5_IJNSA_ILi8EEESG_EEENS5_IJSG_SB_EEEEEEEvNS4_8identityESY_S18_vS19_EENS_8epilogue10collective6detail29Sm90TmaWarpSpecializedAdapterINS1C_15DefaultEpilogueIaSI_SI_NS1B_6thread17LinearCombinationIaLi1EiiLNS1G_9ScaleType4KindE0ELNS_15FloatRoundStyleE2EaEENS1_15EpilogueDefaultEEEEEvvEEEEvNT_6ParamsE:
	.zero		1664


//--------------------- SYMBOLS --------------------------

	.type		.nv.reservedSmem.offset0,@object
	.size		.nv.reservedSmem.offset0,0x4
	.type		__assertfail,@function
